# CuTe-DSL kernel — source=fa4 family=fa4_fwd_sm90
# config = {"dtype": "BFloat16", "causal": true, "head_dim": 96, "mma_pv_is_rs": false}


// ===== COMPILED SASS (sm_90) =====

	.headerflags	@"EF_CUDA_TEXMODE_UNIFIED EF_CUDA_64BIT_ADDRESS EF_CUDA_ACCELERATORS EF_CUDA_SM90 EF_CUDA_VIRTUAL_SM(EF_CUDA_SM90)"
	.elftype	@"ET_EXEC"


//--------------------- .nv.info                  --------------------------
	.section	.nv.info,"",@"SHT_CUDA_INFO"
	.align	4


	//----- nvinfo : EIATTR_REGCOUNT
	.align		4
        /*0000*/ 	.byte	0x04, 0x2f
        /*0002*/ 	.short	(.L_1 - .L_0)
	.align		4
.L_0:
        /*0004*/ 	.word	index@(kernel_cutlass_kernel_flash_attncuteflash_fwd_sm90FlashAttentionForwardSm90_object_at__tensor0000o1961211101213_tensor0000o9611101213_tensor0000o9611101213_tensor0000o1961211101213_tensor_0)
        /*0008*/ 	.word	0x000000a8


	//----- nvinfo : EIATTR_FRAME_SIZE
	.align		4
.L_1:
        /*000c*/ 	.byte	0x04, 0x11
        /*000e*/ 	.short	(.L_3 - .L_2)
	.align		4
.L_2:
        /*0010*/ 	.word	index@(kernel_cutlass_kernel_flash_attncuteflash_fwd_sm90FlashAttentionForwardSm90_object_at__tensor0000o1961211101213_tensor0000o9611101213_tensor0000o9611101213_tensor0000o1961211101213_tensor_0)
        /*0014*/ 	.word	0x00000000


	//----- nvinfo : EIATTR_MIN_STACK_SIZE
	.align		4
.L_3:
        /*0018*/ 	.byte	0x04, 0x12
        /*001a*/ 	.short	(.L_5 - .L_4)
	.align		4
.L_4:
        /*001c*/ 	.word	index@(kernel_cutlass_kernel_flash_attncuteflash_fwd_sm90FlashAttentionForwardSm90_object_at__tensor0000o1961211101213_tensor0000o9611101213_tensor0000o9611101213_tensor0000o1961211101213_tensor_0)
        /*0020*/ 	.word	0x00000000
.L_5:


//--------------------- .nv.info.kernel_cutlass_kernel_flash_attncuteflash_fwd_sm90FlashAttentionForwardSm90_object_at__tensor0000o1961211101213_tensor0000o9611101213_tensor0000o9611101213_tensor0000o1961211101213_tensor_0 --------------------------
	.section	.nv.info.kernel_cutlass_kernel_flash_attncuteflash_fwd_sm90FlashAttentionForwardSm90_object_at__tensor0000o1961211101213_tensor0000o9611101213_tensor0000o9611101213_tensor0000o1961211101213_tensor_0,"",@"SHT_CUDA_INFO"
	.sectionflags	@""
	.align	4


	//----- nvinfo : EIATTR_CUDA_API_VERSION
	.align		4
        /*0000*/ 	.byte	0x04, 0x37
        /*0002*/ 	.short	(.L_7 - .L_6)
.L_6:
        /*0004*/ 	.word	0x00000081


	//----- nvinfo : EIATTR_KPARAM_INFO
	.align		4
.L_7:
        /*0008*/ 	.byte	0x04, 0x17
        /*000a*/ 	.short	(.L_9 - .L_8)
.L_8:
        /*000c*/ 	.word	0x00000000
        /*0010*/ 	.short	0x0016
        /*0012*/ 	.short	0x02c0
        /*0014*/ 	.byte	0x00, 0xf0, 0x31, 0x00


	//----- nvinfo : EIATTR_KPARAM_INFO
	.align		4
.L_9:
        /*0018*/ 	.byte	0x04, 0x17
        /*001a*/ 	.short	(.L_11 - .L_10)
.L_10:
        /*001c*/ 	.word	0x00000000
        /*0020*/ 	.short	0x0015
        /*0022*/ 	.short	0x02bc
        /*0024*/ 	.byte	0x00, 0xf0, 0x11, 0x00


	//----- nvinfo : EIATTR_KPARAM_INFO
	.align		4
.L_11:
        /*0028*/ 	.byte	0x04, 0x17
        /*002a*/ 	.short	(.L_13 - .L_12)
.L_12:
        /*002c*/ 	.word	0x00000000
        /*0030*/ 	.short	0x0014
        /*0032*/ 	.short	0x02b0
        /*0034*/ 	.byte	0x00, 0xf0, 0x31, 0x00


	//----- nvinfo : EIATTR_KPARAM_INFO
	.align		4
.L_13:
        /*0038*/ 	.byte	0x04, 0x17
        /*003a*/ 	.short	(.L_15 - .L_14)
.L_14:
        /*003c*/ 	.word	0x00000000
        /*0040*/ 	.short	0x0013
        /*0042*/ 	.short	0x02a4
        /*0044*/ 	.byte	0x00, 0xf0, 0x31, 0x00


	//----- nvinfo : EIATTR_KPARAM_INFO
	.align		4
.L_15:
        /*0048*/ 	.byte	0x04, 0x17
        /*004a*/ 	.short	(.L_17 - .L_16)
.L_16:
        /*004c*/ 	.word	0x00000000
        /*0050*/ 	.short	0x0012
        /*0052*/ 	.short	0x0298
        /*0054*/ 	.byte	0x00, 0xf0, 0x31, 0x00


	//----- nvinfo : EIATTR_KPARAM_INFO
	.align		4
.L_17:
        /*0058*/ 	.byte	0x04, 0x17
        /*005a*/ 	.short	(.L_19 - .L_18)
.L_18:
        /*005c*/ 	.word	0x00000000
        /*0060*/ 	.short	0x0011
        /*0062*/ 	.short	0x028c
        /*0064*/ 	.byte	0x00, 0xf0, 0x31, 0x00


	//----- nvinfo : EIATTR_KPARAM_INFO
	.align		4
.L_19:
        /*0068*/ 	.byte	0x04, 0x17
        /*006a*/ 	.short	(.L_21 - .L_20)
.L_20:
        /*006c*/ 	.word	0x00000000
        /*0070*/ 	.short	0x0010
        /*0072*/ 	.short	0x0288
        /*0074*/ 	.byte	0x00, 0xf0, 0x11, 0x00


	//----- nvinfo : EIATTR_KPARAM_INFO
	.align		4
.L_21:
        /*0078*/ 	.byte	0x04, 0x17
        /*007a*/ 	.short	(.L_23 - .L_22)
.L_22:
        /*007c*/ 	.word	0x00000000
        /*0080*/ 	.short	0x000f
        /*0082*/ 	.short	0x0284
        /*0084*/ 	.byte	0x00, 0xf0, 0x11, 0x00


	//----- nvinfo : EIATTR_KPARAM_INFO
	.align		4
.L_23:
        /*0088*/ 	.byte	0x04, 0x17
        /*008a*/ 	.short	(.L_25 - .L_24)
.L_24:
        /*008c*/ 	.word	0x00000000
        /*0090*/ 	.short	0x000e
        /*0092*/ 	.short	0x0280
        /*0094*/ 	.byte	0x00, 0xf0, 0x11, 0x00


	//----- nvinfo : EIATTR_KPARAM_INFO
	.align		4
.L_25:
        /*0098*/ 	.byte	0x04, 0x17
        /*009a*/ 	.short	(.L_27 - .L_26)
.L_26:
        /*009c*/ 	.word	0x00000000
        /*00a0*/ 	.short	0x000d
        /*00a2*/ 	.short	0x027c
        /*00a4*/ 	.byte	0x00, 0xf0, 0x11, 0x00


	//----- nvinfo : EIATTR_KPARAM_INFO
	.align		4
.L_27:
        /*00a8*/ 	.byte	0x04, 0x17
        /*00aa*/ 	.short	(.L_29 - .L_28)
.L_28:
        /*00ac*/ 	.word	0x00000000
        /*00b0*/ 	.short	0x000c
        /*00b2*/ 	.short	0x0278
        /*00b4*/ 	.byte	0x00, 0xf0, 0x11, 0x00


	//----- nvinfo : EIATTR_KPARAM_INFO
	.align		4
.L_29:
        /*00b8*/ 	.byte	0x04, 0x17
        /*00ba*/ 	.short	(.L_31 - .L_30)
.L_30:
        /*00bc*/ 	.word	0x00000000
        /*00c0*/ 	.short	0x000b
        /*00c2*/ 	.short	0x0275
        /*00c4*/ 	.byte	0x00, 0xf0, 0x05, 0x00


	//----- nvinfo : EIATTR_KPARAM_INFO
	.align		4
.L_31:
        /*00c8*/ 	.byte	0x04, 0x17
        /*00ca*/ 	.short	(.L_33 - .L_32)
.L_32:
        /*00cc*/ 	.word	0x00000000
        /*00d0*/ 	.short	0x000a
        /*00d2*/ 	.short	0x0274
        /*00d4*/ 	.byte	0x00, 0xf0, 0x05, 0x00


	//----- nvinfo : EIATTR_KPARAM_INFO
	.align		4
.L_33:
        /*00d8*/ 	.byte	0x04, 0x17
        /*00da*/ 	.short	(.L_35 - .L_34)
.L_34:
        /*00dc*/ 	.word	0x00000000
        /*00e0*/ 	.short	0x0009
        /*00e2*/ 	.short	0x0270
        /*00e4*/ 	.byte	0x00, 0xf0, 0x11, 0x00


	//----- nvinfo : EIATTR_KPARAM_INFO
	.align		4
.L_35:
        /*00e8*/ 	.byte	0x04, 0x17
        /*00ea*/ 	.short	(.L_37 - .L_36)
.L_36:
        /*00ec*/ 	.word	0x00000000
        /*00f0*/ 	.short	0x0008
        /*00f2*/ 	.short	0x01f0
        /*00f4*/ 	.byte	0x00, 0xf0, 0x01, 0x02


	//----- nvinfo : EIATTR_KPARAM_INFO
	.align		4
.L_37:
        /*00f8*/ 	.byte	0x04, 0x17
        /*00fa*/ 	.short	(.L_39 - .L_38)
.L_38:
        /*00fc*/ 	.word	0x00000000
        /*0100*/ 	.short	0x0007
        /*0102*/ 	.short	0x0170
        /*0104*/ 	.byte	0x00, 0xf0, 0x01, 0x02


	//----- nvinfo : EIATTR_KPARAM_INFO
	.align		4
.L_39:
        /*0108*/ 	.byte	0x04, 0x17
        /*010a*/ 	.short	(.L_41 - .L_40)
.L_40:
        /*010c*/ 	.word	0x00000000
        /*0110*/ 	.short	0x0006
        /*0112*/ 	.short	0x00f0
        /*0114*/ 	.byte	0x00, 0xf0, 0x01, 0x02


	//----- nvinfo : EIATTR_KPARAM_INFO
	.align		4
.L_41:
        /*0118*/ 	.byte	0x04, 0x17
        /*011a*/ 	.short	(.L_43 - .L_42)
.L_42:
        /*011c*/ 	.word	0x00000000
        /*0120*/ 	.short	0x0005
        /*0122*/ 	.short	0x0070
        /*0124*/ 	.byte	0x00, 0xf0, 0x01, 0x02


	//----- nvinfo : EIATTR_KPARAM_INFO
	.align		4
.L_43:
        /*0128*/ 	.byte	0x04, 0x17
        /*012a*/ 	.short	(.L_45 - .L_44)
.L_44:
        /*012c*/ 	.word	0x00000000
        /*0130*/ 	.short	0x0004
        /*0132*/ 	.short	0x0030
        /*0134*/ 	.byte	0x00, 0xf0, 0xc1, 0x00


	//----- nvinfo : EIATTR_KPARAM_INFO
	.align		4
.L_45:
        /*0138*/ 	.byte	0x04, 0x17
        /*013a*/ 	.short	(.L_47 - .L_46)
.L_46:
        /*013c*/ 	.word	0x00000000
        /*0140*/ 	.short	0x0003
        /*0142*/ 	.short	0x0024
        /*0144*/ 	.byte	0x00, 0xf0, 0x31, 0x00


	//----- nvinfo : EIATTR_KPARAM_INFO
	.align		4
.L_47:
        /*0148*/ 	.byte	0x04, 0x17
        /*014a*/ 	.short	(.L_49 - .L_48)
.L_48:
        /*014c*/ 	.word	0x00000000
        /*0150*/ 	.short	0x0002
        /*0152*/ 	.short	0x0018
        /*0154*/ 	.byte	0x00, 0xf0, 0x31, 0x00


	//----- nvinfo : EIATTR_KPARAM_INFO
	.align		4
.L_49:
        /*0158*/ 	.byte	0x04, 0x17
        /*015a*/ 	.short	(.L_51 - .L_50)
.L_50:
        /*015c*/ 	.word	0x00000000
        /*0160*/ 	.short	0x0001
        /*0162*/ 	.short	0x000c
        /*0164*/ 	.byte	0x00, 0xf0, 0x31, 0x00


	//----- nvinfo : EIATTR_KPARAM_INFO
	.align		4
.L_51:
        /*0168*/ 	.byte	0x04, 0x17
        /*016a*/ 	.short	(.L_53 - .L_52)
.L_52:
        /*016c*/ 	.word	0x00000000
        /*0170*/ 	.short	0x0000
        /*0172*/ 	.short	0x0000
        /*0174*/ 	.byte	0x00, 0xf0, 0x31, 0x00


	//----- nvinfo : EIATTR_SPARSE_MMA_MASK
	.align		4
.L_53:
        /*0178*/ 	.byte	0x03, 0x50
        /*017a*/ 	.short	0x0000


	//----- nvinfo : EIATTR_MAXREG_COUNT
	.align		4
        /*017c*/ 	.byte	0x03, 0x1b
        /*017e*/ 	.short	0x00a8


	//----- nvinfo : EIATTR_COOP_GROUP_MASK_REGIDS
	.align		4
        /*0180*/ 	.byte	0x04, 0x29
        /*0182*/ 	.short	(.L_55 - .L_54)


	//   ....[0]....
.L_54:
        /*0184*/ 	.word	0xffffffff


	//   ....[1]....
        /*0188*/ 	.word	0xffffffff


	//   ....[2]....
        /*018c*/ 	.word	0xffffffff


	//   ....[3]....
        /*0190*/ 	.word	0xffffffff


	//   ....[4]....
        /*0194*/ 	.word	0xffffffff


	//   ....[5]....
        /*0198*/ 	.word	0xffffffff


	//   ....[6]....
        /*019c*/ 	.word	0xffffffff


	//   ....[7]....
        /*01a0*/ 	.word	0xffffffff


	//   ....[8]....
        /*01a4*/ 	.word	0xffffffff


	//   ....[9]....
        /*01a8*/ 	.word	0xffffffff


	//   ....[10]....
        /*01ac*/ 	.word	0xffffffff


	//   ....[11]....
        /*01b0*/ 	.word	0xffffffff


	//   ....[12]....
        /*01b4*/ 	.word	0xffffffff


	//   ....[13]....
        /*01b8*/ 	.word	0xffffffff


	//   ....[14]....
        /*01bc*/ 	.word	0xffffffff


	//   ....[15]....
        /*01c0*/ 	.word	0xffffffff


	//   ....[16]....
        /*01c4*/ 	.word	0xffffffff


	//   ....[17]....
        /*01c8*/ 	.word	0xffffffff


	//   ....[18]....
        /*01cc*/ 	.word	0xffffffff


	//   ....[19]....
        /*01d0*/ 	.word	0xffffffff


	//   ....[20]....
        /*01d4*/ 	.word	0xffffffff


	//   ....[21]....
        /*01d8*/ 	.word	0xffffffff


	//   ....[22]....
        /*01dc*/ 	.word	0xffffffff


	//   ....[23]....
        /*01e0*/ 	.word	0xffffffff


	//----- nvinfo : EIATTR_COOP_GROUP_INSTR_OFFSETS
	.align		4
.L_55:
        /*01e4*/ 	.byte	0x04, 0x28
        /*01e6*/ 	.short	(.L_57 - .L_56)


	//   ....[0]....
.L_56:
        /*01e8*/ 	.word	0x000016a0


	//   ....[1]....
        /*01ec*/ 	.word	0x00002bd0


	//   ....[2]....
        /*01f0*/ 	.word	0x00002c10


	//   ....[3]....
        /*01f4*/ 	.word	0x000034d0


	//   ....[4]....
        /*01f8*/ 	.word	0x00003540


	//   ....[5]....
        /*01fc*/ 	.word	0x00004250


	//   ....[6]....
        /*0200*/ 	.word	0x00004d30


	//   ....[7]....
        /*0204*/ 	.word	0x00004d60


	//   ....[8]....
        /*0208*/ 	.word	0x00005680


	//   ....[9]....
        /*020c*/ 	.word	0x000056d0


	//   ....[10]....
        /*0210*/ 	.word	0x00006760


	//   ....[11]....
        /*0214*/ 	.word	0x00007270


	//   ....[12]....
        /*0218*/ 	.word	0x000072a0


	//   ....[13]....
        /*021c*/ 	.word	0x00007bc0


	//   ....[14]....
        /*0220*/ 	.word	0x00007c10


	//   ....[15]....
        /*0224*/ 	.word	0x00008ca0


	//   ....[16]....
        /*0228*/ 	.word	0x00008d50


	//   ....[17]....
        /*022c*/ 	.word	0x00008dc0


	//   ....[18]....
        /*0230*/ 	.word	0x00008ee0


	//   ....[19]....
        /*0234*/ 	.word	0x00008f50


	//   ....[20]....
        /*0238*/ 	.word	0x00009730


	//   ....[21]....
        /*023c*/ 	.word	0x00009770


	//   ....[22]....
        /*0240*/ 	.word	0x000097f0


	//   ....[23]....
        /*0244*/ 	.word	0x00009820


	//----- nvinfo : EIATTR_REG_RECONFIG
	.align		4
.L_57:
        /*0248*/ 	.byte	0x01, 0x54
	.zero		2


	//----- nvinfo : EIATTR_MBARRIER_INSTR_OFFSETS
	.align		4
        /*024c*/ 	.byte	0x04, 0x39
        /*024e*/ 	.short	(.L_59 - .L_58)


	//   ....[0]....
.L_58:
        /*0250*/ 	.word	0x000001e0
        /*0254*/ 	.word	0x000000ff
        /*0258*/ 	.word	0x00000000
        /*025c*/ 	.short	0x0100
        /*025e*/ 	.byte	0x08
	.zero		1


	//   ....[1]....
        /*0260*/ 	.word	0x000001f0
        /*0264*/ 	.word	0x000000ff
        /*0268*/ 	.word	0x00000008
        /*026c*/ 	.short	0x0100
        /*026e*/ 	.byte	0x08
	.zero		1


	//   ....[2]....
        /*0270*/ 	.word	0x000002e0
        /*0274*/ 	.word	0x000000ff
        /*0278*/ 	.word	0x00000010
        /*027c*/ 	.short	0x0100
        /*027e*/ 	.byte	0x08
	.zero		1


	//   ....[3]....
        /*0280*/ 	.word	0x000002f0
        /*0284*/ 	.word	0x000000ff
        /*0288*/ 	.word	0x00000018
        /*028c*/ 	.short	0x0100
        /*028e*/ 	.byte	0x08
	.zero		1


	//   ....[4]....
        /*0290*/ 	.word	0x00000300
        /*0294*/ 	.word	0x000000ff
        /*0298*/ 	.word	0x00000020
        /*029c*/ 	.short	0x0100
        /*029e*/ 	.byte	0x08
	.zero		1


	//   ....[5]....
        /*02a0*/ 	.word	0x00000310
        /*02a4*/ 	.word	0x000000ff
        /*02a8*/ 	.word	0x00000028
        /*02ac*/ 	.short	0x0100
        /*02ae*/ 	.byte	0x08
	.zero		1


	//   ....[6]....
        /*02b0*/ 	.word	0x00000810
        /*02b4*/ 	.word	0x000000ff
        /*02b8*/ 	.word	0x00000018
        /*02bc*/ 	.short	0x010a
        /*02be*/ 	.byte	0x29
	.zero		1


	//   ....[7]....
        /*02c0*/ 	.word	0x00000b90
        /*02c4*/ 	.word	0x000000ff
        /*02c8*/ 	.word	0x00000008
        /*02cc*/ 	.short	0x010a
        /*02ce*/ 	.byte	0x29
	.zero		1


	//   ....[8]....
        /*02d0*/ 	.word	0x00000e20
        /*02d4*/ 	.word	0x000000ff
        /*02d8*/ 	.word	0x00000018
        /*02dc*/ 	.short	0x010a
        /*02de*/ 	.byte	0x29
	.zero		1


	//   ....[9]....
        /*02e0*/ 	.word	0x00001010
        /*02e4*/ 	.word	0x000000ff
        /*02e8*/ 	.word	0x00000028
        /*02ec*/ 	.short	0x010a
        /*02ee*/ 	.byte	0x29
	.zero		1


	//   ....[10]....
        /*02f0*/ 	.word	0x00001260
        /*02f4*/ 	.word	0x000000ff
        /*02f8*/ 	.word	0x00000028
        /*02fc*/ 	.short	0x010a
        /*02fe*/ 	.byte	0x29
	.zero		1


	//   ....[11]....
        /*0300*/ 	.word	0x000014b0
        /*0304*/ 	.word	0x00000005
        /*0308*/ 	.word	0x00000028
        /*030c*/ 	.short	0x010a
        /*030e*/ 	.byte	0x3f
	.zero		1


	//   ....[12]....
        /*0310*/ 	.word	0x00002190
        /*0314*/ 	.word	0x000000ff
        /*0318*/ 	.word	0x00000000
        /*031c*/ 	.short	0x010a
        /*031e*/ 	.byte	0x04
	.zero		1


	//   ....[13]....
        /*0320*/ 	.word	0x000021b0
        /*0324*/ 	.word	0x000000ff
        /*0328*/ 	.word	0x00000010
        /*032c*/ 	.short	0x010a
        /*032e*/ 	.byte	0x04
	.zero		1


	//   ....[14]....
        /*0330*/ 	.word	0x000021d0
        /*0334*/ 	.word	0x000000ff
        /*0338*/ 	.word	0x00000010
        /*033c*/ 	.short	0x010a
        /*033e*/ 	.byte	0x04
	.zero		1


	//   ....[15]....
        /*0340*/ 	.word	0x00003db0
        /*0344*/ 	.word	0x000000ff
        /*0348*/ 	.word	0x00000018
        /*034c*/ 	.short	0x0101
        /*034e*/ 	.byte	0x04
	.zero		1


	//   ....[16]....
        /*0350*/ 	.word	0x00004330
        /*0354*/ 	.word	0x000000ff
        /*0358*/ 	.word	0x00000010
        /*035c*/ 	.short	0x010a
        /*035e*/ 	.byte	0x04
	.zero		1


	//   ....[17]....
        /*0360*/ 	.word	0x00004360
        /*0364*/ 	.word	0x000000ff
        /*0368*/ 	.word	0x00000010
        /*036c*/ 	.short	0x010a
        /*036e*/ 	.byte	0x04
	.zero		1


	//   ....[18]....
        /*0370*/ 	.word	0x00004540
        /*0374*/ 	.word	0x000000ff
        /*0378*/ 	.word	0x00000020
        /*037c*/ 	.short	0x010a
        /*037e*/ 	.byte	0x04
	.zero		1


	//   ....[19]....
        /*0380*/ 	.word	0x00004560
        /*0384*/ 	.word	0x000000ff
        /*0388*/ 	.word	0x00000020
        /*038c*/ 	.short	0x010a
        /*038e*/ 	.byte	0x04
	.zero		1


	//   ....[20]....
        /*0390*/ 	.word	0x000058e0
        /*0394*/ 	.word	0x000000ff
        /*0398*/ 	.word	0x00000018
        /*039c*/ 	.short	0x0101
        /*039e*/ 	.byte	0x04
	.zero		1


	//   ....[21]....
        /*03a0*/ 	.word	0x00005ba0
        /*03a4*/ 	.word	0x000000ff
        /*03a8*/ 	.word	0x00000028
        /*03ac*/ 	.short	0x0101
        /*03ae*/ 	.byte	0x04
	.zero		1


	//   ....[22]....
        /*03b0*/ 	.word	0x00006820
        /*03b4*/ 	.word	0x000000ff
        /*03b8*/ 	.word	0x00000010
        /*03bc*/ 	.short	0x010a
        /*03be*/ 	.byte	0x04
	.zero		1


	//   ....[23]....
        /*03c0*/ 	.word	0x00006880
        /*03c4*/ 	.word	0x00000019
        /*03c8*/ 	.word	0x00000010
        /*03cc*/ 	.short	0x010a
        /*03ce*/ 	.byte	0x3f
	.zero		1


	//   ....[24]....
        /*03d0*/ 	.word	0x00006a80
        /*03d4*/ 	.word	0x000000ff
        /*03d8*/ 	.word	0x00000020
        /*03dc*/ 	.short	0x010a
        /*03de*/ 	.byte	0x04
	.zero		1


	//   ....[25]....
        /*03e0*/ 	.word	0x00006aa0
        /*03e4*/ 	.word	0x000000ff
        /*03e8*/ 	.word	0x00000020
        /*03ec*/ 	.short	0x010a
        /*03ee*/ 	.byte	0x04
	.zero		1


	//   ....[26]....
        /*03f0*/ 	.word	0x00007e20
        /*03f4*/ 	.word	0x000000ff
        /*03f8*/ 	.word	0x00000018
        /*03fc*/ 	.short	0x0101
        /*03fe*/ 	.byte	0x04
	.zero		1


	//   ....[27]....
        /*0400*/ 	.word	0x000080e0
        /*0404*/ 	.word	0x000000ff
        /*0408*/ 	.word	0x00000028
        /*040c*/ 	.short	0x0101
        /*040e*/ 	.byte	0x04
	.zero		1


	//   ....[28]....
        /*0410*/ 	.word	0x00008ce0
        /*0414*/ 	.word	0x000000ff
        /*0418*/ 	.word	0x00000008
        /*041c*/ 	.short	0x0101
        /*041e*/ 	.byte	0x04
	.zero		1


	//   ....[29]....
        /*0420*/ 	.word	0x00008cf0
        /*0424*/ 	.word	0x000000ff
        /*0428*/ 	.word	0x00000020
        /*042c*/ 	.short	0x010a
        /*042e*/ 	.byte	0x04
	.zero		1


	//   ....[30]....
        /*0430*/ 	.word	0x00008d10
        /*0434*/ 	.word	0x000000ff
        /*0438*/ 	.word	0x00000020
        /*043c*/ 	.short	0x010a
        /*043e*/ 	.byte	0x04
	.zero		1


	//   ....[31]....
        /*0440*/ 	.word	0x000093b0
        /*0444*/ 	.word	0x000000ff
        /*0448*/ 	.word	0x00000028
        /*044c*/ 	.short	0x0101
        /*044e*/ 	.byte	0x04
	.zero		1


	//   ....[32]....
        /*0450*/ 	.word	0x00009b40
        /*0454*/ 	.word	0x00000005
        /*0458*/ 	.word	0x00000018
        /*045c*/ 	.short	0x010a
        /*045e*/ 	.byte	0x3f
	.zero		1


	//   ....[33]....
        /*0460*/ 	.word	0x00009bc0
        /*0464*/ 	.word	0x00000005
        /*0468*/ 	.word	0x00000008
        /*046c*/ 	.short	0x010a
        /*046e*/ 	.byte	0x3f
	.zero		1


	//   ....[34]....
        /*0470*/ 	.word	0x00009c40
        /*0474*/ 	.word	0x00000007
        /*0478*/ 	.word	0x00000018
        /*047c*/ 	.short	0x010a
        /*047e*/ 	.byte	0x3f
	.zero		1


	//   ....[35]....
        /*0480*/ 	.word	0x00009cb0
        /*0484*/ 	.word	0x00000005
        /*0488*/ 	.word	0x00000028
        /*048c*/ 	.short	0x010a
        /*048e*/ 	.byte	0x3f
	.zero		1


	//   ....[36]....
        /*0490*/ 	.word	0x00009d20
        /*0494*/ 	.word	0x00000005
        /*0498*/ 	.word	0x00000028
        /*049c*/ 	.short	0x010a
        /*049e*/ 	.byte	0x3f
	.zero		1


	//   ....[37]....
        /*04a0*/ 	.word	0x00009d80
        /*04a4*/ 	.word	0x00000005
        /*04a8*/ 	.word	0x00000028
        /*04ac*/ 	.short	0x010a
        /*04ae*/ 	.byte	0x3f
	.zero		1


	//   ....[38]....
        /*04b0*/ 	.word	0x00009de0
        /*04b4*/ 	.word	0x00000005
        /*04b8*/ 	.word	0x00000000
        /*04bc*/ 	.short	0x010a
        /*04be*/ 	.byte	0x3f
	.zero		1


	//   ....[39]....
        /*04c0*/ 	.word	0x00009e40
        /*04c4*/ 	.word	0x00000005
        /*04c8*/ 	.word	0x00000010
        /*04cc*/ 	.short	0x010a
        /*04ce*/ 	.byte	0x3f
	.zero		1


	//   ....[40]....
        /*04d0*/ 	.word	0x00009eb0
        /*04d4*/ 	.word	0x00000019
        /*04d8*/ 	.word	0x00000010
        /*04dc*/ 	.short	0x010a
        /*04de*/ 	.byte	0x3f
	.zero		1


	//   ....[41]....
        /*04e0*/ 	.word	0x00009f20
        /*04e4*/ 	.word	0x00000091
        /*04e8*/ 	.word	0x00000020
        /*04ec*/ 	.short	0x010a
        /*04ee*/ 	.byte	0x3f
	.zero		1


	//   ....[42]....
        /*04f0*/ 	.word	0x00009f90
        /*04f4*/ 	.word	0x00000019
        /*04f8*/ 	.word	0x00000010
        /*04fc*/ 	.short	0x010a
        /*04fe*/ 	.byte	0x3f
	.zero		1


	//   ....[43]....
        /*0500*/ 	.word	0x0000a000
        /*0504*/ 	.word	0x00000091
        /*0508*/ 	.word	0x00000020
        /*050c*/ 	.short	0x010a
        /*050e*/ 	.byte	0x3f
	.zero		1


	//   ....[44]....
        /*0510*/ 	.word	0x0000a070
        /*0514*/ 	.word	0x00000005
        /*0518*/ 	.word	0x00000020
        /*051c*/ 	.short	0x010a
        /*051e*/ 	.byte	0x3f
	.zero		1


	//----- nvinfo : EIATTR_NUM_MBARRIERS
	.align		4
.L_59:
        /*0520*/ 	.byte	0x03, 0x38
        /*0522*/ 	.short	0x0006


	//----- nvinfo : EIATTR_EXIT_INSTR_OFFSETS
	.align		4
        /*0524*/ 	.byte	0x04, 0x1c
        /*0526*/ 	.short	(.L_61 - .L_60)


	//   ....[0]....
.L_60:
        /*0528*/ 	.word	0x00000430


	//   ....[1]....
        /*052c*/ 	.word	0x000014e0


	//   ....[2]....
        /*0530*/ 	.word	0x00001510


	//   ....[3]....
        /*0534*/ 	.word	0x00002180


	//   ....[4]....
        /*0538*/ 	.word	0x000099c0


	//   ....[5]....
        /*053c*/ 	.word	0x00009b00


	//----- nvinfo : EIATTR_REQNTID
	.align		4
.L_61:
        /*0540*/ 	.byte	0x04, 0x10
        /*0542*/ 	.short	(.L_63 - .L_62)
.L_62:
        /*0544*/ 	.word	0x00000180
        /*0548*/ 	.word	0x00000001
        /*054c*/ 	.word	0x00000001


	//----- nvinfo : EIATTR_CBANK_PARAM_SIZE
	.align		4
.L_63:
        /*0550*/ 	.byte	0x03, 0x19
        /*0552*/ 	.short	0x02cc


	//----- nvinfo : EIATTR_PARAM_CBANK
	.align		4
        /*0554*/ 	.byte	0x04, 0x0a
        /*0556*/ 	.short	(.L_65 - .L_64)
	.align		4
.L_64:
        /*0558*/ 	.word	index@(.nv.constant0.kernel_cutlass_kernel_flash_attncuteflash_fwd_sm90FlashAttentionForwardSm90_object_at__tensor0000o1961211101213_tensor0000o9611101213_tensor0000o9611101213_tensor0000o1961211101213_tensor_0)
        /*055c*/ 	.short	0x0210
        /*055e*/ 	.short	0x02cc


	//----- nvinfo : EIATTR_SW_WAR
	.align		4
.L_65:
        /*0560*/ 	.byte	0x04, 0x36
        /*0562*/ 	.short	(.L_67 - .L_66)
.L_66:
        /*0564*/ 	.word	0x00000008
.L_67:


//--------------------- .nv.callgraph             --------------------------
	.section	.nv.callgraph,"",@"SHT_CUDA_CALLGRAPH"
	.align	4
	.sectionentsize	8
	.align		4
        /*0000*/ 	.word	0x00000000
	.align		4
        /*0004*/ 	.word	0xffffffff
	.align		4
        /*0008*/ 	.word	0x00000000
	.align		4
        /*000c*/ 	.word	0xfffffffe
	.align		4
        /*0010*/ 	.word	0x00000000
	.align		4
        /*0014*/ 	.word	0xfffffffd
	.align		4
        /*0018*/ 	.word	0x00000000
	.align		4
        /*001c*/ 	.word	0xfffffffc


//--------------------- .text.kernel_cutlass_kernel_flash_attncuteflash_fwd_sm90FlashAttentionForwardSm90_object_at__tensor0000o1961211101213_tensor0000o9611101213_tensor0000o9611101213_tensor0000o1961211101213_tensor_0 --------------------------
	.section	.text.kernel_cutlass_kernel_flash_attncuteflash_fwd_sm90FlashAttentionForwardSm90_object_at__tensor0000o1961211101213_tensor0000o9611101213_tensor0000o9611101213_tensor0000o1961211101213_tensor_0,"ax",@progbits
	.sectionflags	@"SHF_BARRIERS=16"
	.align	128
        .global         kernel_cutlass_kernel_flash_attncuteflash_fwd_sm90FlashAttentionForwardSm90_object_at__tensor0000o1961211101213_tensor0000o9611101213_tensor0000o9611101213_tensor0000o1961211101213_tensor_0
        .type           kernel_cutlass_kernel_flash_attncuteflash_fwd_sm90FlashAttentionForwardSm90_object_at__tensor0000o1961211101213_tensor0000o9611101213_tensor0000o9611101213_tensor0000o1961211101213_tensor_0,@function
        .size           kernel_cutlass_kernel_flash_attncuteflash_fwd_sm90FlashAttentionForwardSm90_object_at__tensor0000o1961211101213_tensor0000o9611101213_tensor0000o9611101213_tensor0000o1961211101213_tensor_0,(.L_x_46 - kernel_cutlass_kernel_flash_attncuteflash_fwd_sm90FlashAttentionForwardSm90_object_at__tensor0000o1961211101213_tensor0000o9611101213_tensor0000o9611101213_tensor0000o1961211101213_tensor_0)
        .other          kernel_cutlass_kernel_flash_attncuteflash_fwd_sm90FlashAttentionForwardSm90_object_at__tensor0000o1961211101213_tensor0000o9611101213_tensor0000o9611101213_tensor0000o1961211101213_tensor_0,@"STO_CUDA_ENTRY STV_DEFAULT"
kernel_cutlass_kernel_flash_attncuteflash_fwd_sm90FlashAttentionForwardSm90_object_at__tensor0000o1961211101213_tensor0000o9611101213_tensor0000o9611101213_tensor0000o1961211101213_tensor_0:
.text.kernel_cutlass_kernel_flash_attncuteflash_fwd_sm90FlashAttentionForwardSm90_object_at__tensor0000o1961211101213_tensor0000o9611101213_tensor0000o9611101213_tensor0000o1961211101213_tensor_0:
[----:B------:R-:W1:Y:S01]  /*0000*/  LDC R1, c[0x0][0x28] ;  /* 0x00000a00ff017b82 */ /* 0x000e620000000800 */
[----:B------:R-:W2:Y:S02]  /*0010*/  S2R R13, SR_TID.X ;  /* 0x00000000000d7919 */ /* 0x000ea40000002100 */
[----:B--2---:R-:W-:-:S04]  /*0020*/  SHF.R.U32.HI R0, RZ, 0x5, R13 ;  /* 0x00000005ff007819 */ /* 0x004fc8000001160d */
[----:B------:R-:W-:-:S13]  /*0030*/  ISETP.NE.AND P0, PT, R0, RZ, PT ;  /* 0x000000ff0000720c */ /* 0x000fda0003f05270 */
[----:B-1----:R-:W-:Y:S05]  /*0040*/  @P0 BRA `(.L_x_0) ;  /* 0x0000000000700947 */ /* 0x002fea0003800000 */
[----:B------:R-:W1:Y:S01]  /*0050*/  S2UR UR8, SR_CgaCtaId ;  /* 0x00000000000879c3 */ /* 0x000e620000008800 */
[----:B------:R-:W-:Y:S01]  /*0060*/  ULDC.64 UR10, c[0x0][0x198] ;  /* 0x00006600000a7ab9 */ /* 0x000fe20000000a00 */
[----:B------:R-:W-:Y:S01]  /*0070*/  UMOV UR4, 0x400 ;  /* 0x0000040000047882 */ /* 0x000fe20000000000 */
[----:B------:R-:W-:Y:S02]  /*0080*/  UIADD3 UR12, UP0, UR10, 0x70, URZ ;  /* 0x000000700a0c7890 */ /* 0x000fe4000ff1e03f */
[----:B------:R-:W-:Y:S02]  /*0090*/  UIADD3 UR14, UP1, UR10, 0xf0, URZ ;  /* 0x000000f00a0e7890 */ /* 0x000fe4000ff3e03f */
[----:B------:R-:W-:Y:S01]  /*00a0*/  UIADD3 UR16, UP2, UR10, 0x170, URZ ;  /* 0x000001700a107890 */ /* 0x000fe2000ff5e03f */
[----:B------:R-:W-:Y:S01]  /*00b0*/  UMOV UR5, 0x1 ;  /* 0x0000000100057882 */ /* 0x000fe20000000000 */
[----:B------:R-:W-:Y:S01]  /*00c0*/  UIADD3 UR10, UP3, UR10, 0x1f0, URZ ;  /* 0x000001f00a0a7890 */ /* 0x000fe2000ff7e03f */
[----:B------:R-:W-:Y:S01]  /*00d0*/  UMOV UR6, 0x8 ;  /* 0x0000000800067882 */ /* 0x000fe20000000000 */
[----:B------:R-:W-:-:S02]  /*00e0*/  UIADD3.X UR13, URZ, UR11, URZ, UP0, !UPT ;  /* 0x0000000b3f0d7290 */ /* 0x000fc400087fe43f */
[----:B------:R-:W-:-:S04]  /*00f0*/  UIADD3 UR6, -UR6, 0x100000, URZ ;  /* 0x0010000006067890 */ /* 0x000fc8000fffe13f */
[----:B------:R-:W-:Y:S02]  /*0100*/  USHF.L.U32 UR7, UR6, 0xb, URZ ;  /* 0x0000000b06077899 */ /* 0x000fe4000800063f */
[----:B------:R-:W-:Y:S02]  /*0110*/  USHF.L.U32 UR6, UR6, 0x1, URZ ;  /* 0x0000000106067899 */ /* 0x000fe4000800063f */
[----:B------:R-:W-:Y:S02]  /*0120*/  UIADD3.X UR15, URZ, UR11, URZ, UP1, !UPT ;  /* 0x0000000b3f0f7290 */ /* 0x000fe40008ffe43f */
[----:B------:R-:W-:Y:S02]  /*0130*/  UIADD3.X UR17, URZ, UR11, URZ, UP2, !UPT ;  /* 0x0000000b3f117290 */ /* 0x000fe400097fe43f */
[----:B------:R-:W-:Y:S01]  /*0140*/  UIADD3.X UR11, URZ, UR11, URZ, UP3, !UPT ;  /* 0x0000000b3f0b7290 */ /* 0x000fe20009ffe43f */
[----:B------:R2:W-:Y:S01]  /*0150*/  UTMACCTL.PF [UR12] ;  /* 0x000000000c0079b9 */ /* 0x0005e20008040000 */
[----:B-1----:R-:W-:-:S02]  /*0160*/  ULEA UR8, UR8, UR4, 0x18 ;  /* 0x0000000408087291 */ /* 0x002fc4000f8ec03f */
[----:B------:R-:W-:-:S04]  /*0170*/  UIADD3 UR4, -UR5, 0x100000, URZ ;  /* 0x0010000005047890 */ /* 0x000fc8000fffe13f */
[----:B------:R-:W-:Y:S02]  /*0180*/  USHF.L.U32 UR5, UR4, 0xb, URZ ;  /* 0x0000000b04057899 */ /* 0x000fe4000800063f */
[----:B------:R-:W-:Y:S01]  /*0190*/  USHF.L.U32 UR4, UR4, 0x1, URZ ;  /* 0x0000000104047899 */ /* 0x000fe2000800063f */
[----:B------:R2:W-:Y:S01]  /*01a0*/  UTMACCTL.PF [UR14] ;  /* 0x000000000e0079b9 */ /* 0x0005e20008040000 */
[----:B------:R2:W-:Y:S01]  /*01b0*/  UTMACCTL.PF [UR16] ;  /* 0x00000000100079b9 */ /* 0x0005e20008040000 */
[----:B------:R2:W-:Y:S01]  /*01c0*/  UTMACCTL.PF [UR10] ;  /* 0x000000000a0079b9 */ /* 0x0005e20008040000 */
[----:B------:R-:W1:Y:S08]  /*01d0*/  FENCE.VIEW.ASYNC.S ;  /* 0x00000000000073c6 */ /* 0x000e700000000000 */
[----:B-1----:R2:W1:Y:S01]  /*01e0*/  SYNCS.EXCH.64 URZ, [UR8], UR4 ;  /* 0x00000004083f75b2 */ /* 0x0024620008000100 */
[----:B------:R2:W3:Y:S02]  /*01f0*/  SYNCS.EXCH.64 URZ, [UR8+0x8], UR6 ;  /* 0x00000806083f75b2 */ /* 0x0004e40008000100 */
[----:B--2---:R-:W-:Y:S01]  /*0200*/  NOP ;  /* 0x0000000000007918 */ /* 0x004fe20000000000 */
.L_x_0:
[----:B------:R-:W-:Y:S05]  /*0210*/  @P0 BRA `(.L_x_1) ;  /* 0x0000000000440947 */ /* 0x000fea0003800000 */
[----:B------:R-:W2:Y:S01]  /*0220*/  S2UR UR5, SR_CgaCtaId ;  /* 0x00000000000579c3 */ /* 0x000ea20000008800 */
[----:B------:R-:W-:Y:S01]  /*0230*/  UMOV UR4, 0x400 ;  /* 0x0000040000047882 */ /* 0x000fe20000000000 */
[----:B------:R-:W-:Y:S01]  /*0240*/  UMOV UR6, 0x1 ;  /* 0x0000000100067882 */ /* 0x000fe20000000000 */
[----:B------:R-:W-:Y:S01]  /*0250*/  UMOV UR7, 0x8 ;  /* 0x0000000800077882 */ /* 0x000fe20000000000 */
[----:B--2---:R-:W-:Y:S02]  /*0260*/  ULEA UR8, UR5, UR4, 0x18 ;  /* 0x0000000405087291 */ /* 0x004fe4000f8ec03f */
[----:B------:R-:W-:-:S04]  /*0270*/  UIADD3 UR4, -UR6, 0x100000, URZ ;  /* 0x0010000006047890 */ /* 0x000fc8000fffe13f */
[----:B------:R-:W-:Y:S02]  /*0280*/  USHF.L.U32 UR5, UR4, 0xb, URZ ;  /* 0x0000000b04057899 */ /* 0x000fe4000800063f */
[----:B------:R-:W-:Y:S02]  /*0290*/  USHF.L.U32 UR4, UR4, 0x1, URZ ;  /* 0x0000000104047899 */ /* 0x000fe4000800063f */
[----:B------:R-:W-:-:S04]  /*02a0*/  UIADD3 UR6, -UR7, 0x100000, URZ ;  /* 0x0010000007067890 */ /* 0x000fc8000fffe13f */
[----:B------:R-:W-:Y:S02]  /*02b0*/  USHF.L.U32 UR7, UR6, 0xb, URZ ;  /* 0x0000000b06077899 */ /* 0x000fe4000800063f */
[----:B------:R-:W-:Y:S01]  /*02c0*/  USHF.L.U32 UR6, UR6, 0x1, URZ ;  /* 0x0000000106067899 */ /* 0x000fe2000800063f */
[----:B------:R-:W2:Y:S03]  /*02d0*/  FENCE.VIEW.ASYNC.S ;  /* 0x00000000000073c6 */ /* 0x000ea60000000000 */
[----:B--2---:R2:W4:Y:S08]  /*02e0*/  SYNCS.EXCH.64 URZ, [UR8+0x10], UR4 ;  /* 0x00001004083f75b2 */ /* 0x0045300008000100 */
[----:B------:R2:W5:Y:S01]  /*02f0*/  SYNCS.EXCH.64 URZ, [UR8+0x18], UR6 ;  /* 0x00001806083f75b2 */ /* 0x0005620008000100 */
[----:B------:R2:W3:Y:S01]  /*0300*/  SYNCS.EXCH.64 URZ, [UR8+0x20], UR4 ;  /* 0x00002004083f75b2 */ /* 0x0004e20008000100 */
[----:B------:R2:W1:Y:S01]  /*0310*/  SYNCS.EXCH.64 URZ, [UR8+0x28], UR6 ;  /* 0x00002806083f75b2 */ /* 0x0004620008000100 */
[----:B------:R-:W-:Y:S01]  /*0320*/  NOP ;  /* 0x0000000000007918 */ /* 0x000fe20000000000 */
.L_x_1:
[----:B------:R-:W-:Y:S01]  /*0330*/  ISETP.GT.AND P0, PT, R0, 0x3, PT ;  /* 0x000000030000780c */ /* 0x000fe20003f04270 */
[----:B------:R-:W-:Y:S01]  /*0340*/  NOP ;  /* 0x0000000000007918 */ /* 0x000fe20000000000 */
[----:B--2---:R-:W-:Y:S01]  /*0350*/  ULDC.U8 UR5, c[0x0][0x4a4] ;  /* 0x0001290000057ab9 */ /* 0x004fe20000000000 */
[----:B------:R-:W-:Y:S01]  /*0360*/  ULDC.U8 UR12, c[0x0][0x4a5] ;  /* 0x00012940000c7ab9 */ /* 0x000fe20000000000 */
[----:B------:R-:W-:Y:S01]  /*0370*/  ULDC.U8 UR7, c[0x0][0x4b0] ;  /* 0x00012c0000077ab9 */ /* 0x000fe20000000000 */
[----:B------:R-:W-:Y:S01]  /*0380*/  ULDC.U8 UR8, c[0x0][0x4b1] ;  /* 0x00012c4000087ab9 */ /* 0x000fe20000000000 */
[----:B------:R-:W-:Y:S01]  /*0390*/  ULDC.U8 UR11, c[0x0][0x4bd] ;  /* 0x00012f40000b7ab9 */ /* 0x000fe20000000000 */
[----:B------:R-:W-:Y:S01]  /*03a0*/  ULDC.U8 UR9, c[0x0][0x4c8] ;  /* 0x0001320000097ab9 */ /* 0x000fe20000000000 */
[----:B------:R-:W-:Y:S01]  /*03b0*/  ULDC.U8 UR10, c[0x0][0x4c9] ;  /* 0x00013240000a7ab9 */ /* 0x000fe20000000000 */
[----:B------:R-:W-:Y:S01]  /*03c0*/  ULDC.U8 UR13, c[0x0][0x4bc] ;  /* 0x00012f00000d7ab9 */ /* 0x000fe20000000000 */
[----:B------:R-:W-:Y:S01]  /*03d0*/  LOP3.LUT R2, R13, 0x1f, RZ, 0xc0, !PT ;  /* 0x0000001f0d027812 */ /* 0x000fe200078ec0ff */
[----:B-1-345:R-:W-:Y:S06]  /*03e0*/  BAR.SYNC.DEFER_BLOCKING 0x0 ;  /* 0x0000000000007b1d */ /* 0x03afec0000010000 */
[----:B------:R-:W-:Y:S05]  /*03f0*/  @P0 BRA `(.L_x_2) ;  /* 0x0000001000480947 */ /* 0x000fea0003800000 */
[----:B------:R-:W-:-:S08]  /*0400*/  NOP ;  /* 0x0000000000007918 */ /* 0x000fd00000000000 */
[----:B------:R-:W1:-:S00]  /*0410*/  USETMAXREG.DEALLOC.CTAPOOL 0x18 ;  /* 0x00000018000079c8 */ /* 0x000e4000080e0500 */
[----:B-1----:R-:W-:-:S13]  /*0420*/  LOP3.LUT P0, RZ, R0, 0x3, RZ, 0xc0, !PT ;  /* 0x0000000300ff7812 */ /* 0x002fda000780c0ff */
[----:B------:R-:W-:Y:S05]  /*0430*/  @P0 EXIT ;  /* 0x000000000000094d */ /* 0x000fea0003800000 */
[----:B------:R-:W1:Y:S01]  /*0440*/  S2UR UR20, SR_CTAID.X ;  /* 0x00000000001479c3 */ /* 0x000e620000002500 */
[----:B------:R-:W-:Y:S01]  /*0450*/  ULDC UR14, c[0x0][0x4b8] ;  /* 0x00012e00000e7ab9 */ /* 0x000fe20000000800 */
[----:B------:R-:W-:Y:S01]  /*0460*/  ULDC.64 UR18, c[0x0][0x4a8] ;  /* 0x00012a0000127ab9 */ /* 0x000fe20000000a00 */
[----:B------:R-:W-:-:S05]  /*0470*/  IMAD.MOV.U32 R2, RZ, RZ, 0x1 ;  /* 0x00000001ff027424 */ /* 0x000fca00078e00ff */
[----:B------:R-:W2:Y:S01]  /*0480*/  LDC R0, c[0x0][0x488] ;  /* 0x00012200ff007b82 */ /* 0x000ea20000000800 */
[----:B-1----:R-:W-:-:S04]  /*0490*/  UIMAD.WIDE.U32 UR14, UR20, UR14, URZ ;  /* 0x0000000e140e72a5 */ /* 0x002fc8000f8e003f */
[----:B------:R-:W-:-:S04]  /*04a0*/  UIADD3 UR4, -UR15, UR20, URZ ;  /* 0x000000140f047290 */ /* 0x000fc8000fffe13f */
[----:B------:R-:W-:Y:S01]  /*04b0*/  USHF.R.U32.HI UR4, URZ, UR13, UR4 ;  /* 0x0000000d3f047299 */ /* 0x000fe20008011604 */
[----:B--2---:R-:W-:-:S03]  /*04c0*/  ISETP.LE.AND P0, PT, R0, UR20, PT ;  /* 0x0000001400007c0c */ /* 0x004fc6000bf03270 */
[----:B------:R-:W-:-:S04]  /*04d0*/  UIADD3 UR4, UR15, UR4, URZ ;  /* 0x000000040f047290 */ /* 0x000fc8000fffe03f */
[----:B------:R-:W-:-:S03]  /*04e0*/  USHF.R.U32.HI UR6, URZ, UR11, UR4 ;  /* 0x0000000b3f067299 */ /* 0x000fc60008011604 */
[----:B------:R-:W-:Y:S01]  /*04f0*/  ULDC UR4, c[0x0][0x4cc] ;  /* 0x0001330000047ab9 */ /* 0x000fe20000000800 */
[----:B------:R-:W-:Y:S02]  /*0500*/  UIADD3 UR16, -UR6, URZ, URZ ;  /* 0x0000003f06107290 */ /* 0x000fe4000fffe13f */
[----:B------:R-:W-:-:S03]  /*0510*/  UISETP.GE.AND UP0, UPT, UR6, UR4, UPT ;  /* 0x000000040600728c */ /* 0x000fc6000bf06270 */
[----:B------:R-:W-:Y:S02]  /*0520*/  ULDC UR4, c[0x0][0x4b4] ;  /* 0x00012d0000047ab9 */ /* 0x000fe40000000800 */
[----:B------:R-:W-:Y:S02]  /*0530*/  UIMAD UR16, UR16, UR4, UR20 ;  /* 0x00000004101072a4 */ /* 0x000fe4000f8e0214 */
[----:B------:R-:W-:-:S04]  /*0540*/  USEL UR4, UR7, UR9, !UP0 ;  /* 0x0000000907047287 */ /* 0x000fc8000c000000 */
[----:B------:R-:W-:Y:S01]  /*0550*/  @UP0 ULDC UR19, c[0x0][0x4c4] ;  /* 0x0001310000130ab9 */ /* 0x000fe20000000800 */
[----:B------:R-:W-:Y:S02]  /*0560*/  ULOP3.LUT UR17, UR4, 0xff, URZ, 0xc0, !UPT ;  /* 0x000000ff04117892 */ /* 0x000fe4000f8ec03f */
[----:B------:R-:W-:Y:S02]  /*0570*/  UIMAD.WIDE.U32 UR14, UR16, UR19, URZ ;  /* 0x00000013100e72a5 */ /* 0x000fe4000f8e003f */
[----:B------:R-:W-:Y:S02]  /*0580*/  USEL UR4, UR8, UR10, !UP0 ;  /* 0x0000000a08047287 */ /* 0x000fe4000c000000 */
[----:B------:R-:W-:Y:S02]  /*0590*/  UIADD3 UR14, UR16, -UR15, URZ ;  /* 0x8000000f100e7290 */ /* 0x000fe4000fffe03f */
[----:B------:R-:W-:Y:S02]  /*05a0*/  ULOP3.LUT UR4, UR4, 0xff, URZ, 0xc0, !UPT ;  /* 0x000000ff04047892 */ /* 0x000fe4000f8ec03f */
[----:B------:R-:W-:Y:S01]  /*05b0*/  USHF.R.U32.HI UR14, URZ, UR17, UR14 ;  /* 0x000000113f0e7299 */ /* 0x000fe2000801160e */
[----:B------:R-:W-:-:S03]  /*05c0*/  @UP0 ULDC UR18, c[0x0][0x4c0] ;  /* 0x0001300000120ab9 */ /* 0x000fc60000000800 */
[----:B------:R-:W-:-:S04]  /*05d0*/  UIADD3 UR14, UR15, UR14, URZ ;  /* 0x0000000e0f0e7290 */ /* 0x000fc8000fffe03f */
[----:B------:R-:W-:-:S04]  /*05e0*/  USHF.R.U32.HI UR4, URZ, UR4, UR14 ;  /* 0x000000043f047299 */ /* 0x000fc8000801160e */
[----:B------:R-:W-:-:S04]  /*05f0*/  UIADD3 UR14, -UR4, URZ, URZ ;  /* 0x0000003f040e7290 */ /* 0x000fc8000fffe13f */
[----:B------:R-:W-:-:S03]  /*0600*/  UIMAD UR18, UR18, UR14, UR16 ;  /* 0x0000000e121272a4 */ /* 0x000fc6000f8e0210 */
[----:B------:R-:W-:Y:S01]  /*0610*/  ULDC.64 UR16, c[0x0][0x498] ;  /* 0x0001260000107ab9 */ /* 0x000fe20000000a00 */
[----:B------:R-:W-:Y:S01]  /*0620*/  ULDC UR14, c[0x0][0x4a0] ;  /* 0x00012800000e7ab9 */ /* 0x000fe20000000800 */
[----:B------:R-:W-:-:S04]  /*0630*/  UIMAD UR18, UR6, UR16, UR18 ;  /* 0x00000010061272a4 */ /* 0x000fc8000f8e0212 */
[----:B------:R-:W-:-:S04]  /*0640*/  UIMAD.WIDE.U32 UR14, UR18, UR14, URZ ;  /* 0x0000000e120e72a5 */ /* 0x000fc8000f8e003f */
[----:B------:R-:W-:-:S04]  /*0650*/  UIADD3 UR6, UR18, -UR15, URZ ;  /* 0x8000000f12067290 */ /* 0x000fc8000fffe03f */
[----:B------:R-:W-:-:S04]  /*0660*/  USHF.R.U32.HI UR6, URZ, UR5, UR6 ;  /* 0x000000053f067299 */ /* 0x000fc80008011606 */
[----:B------:R-:W-:-:S04]  /*0670*/  UIADD3 UR6, UR15, UR6, URZ ;  /* 0x000000060f067290 */ /* 0x000fc8000fffe03f */
[----:B------:R-:W-:-:S04]  /*0680*/  USHF.R.U32.HI UR29, URZ, UR12, UR6 ;  /* 0x0000000c3f1d7299 */ /* 0x000fc80008011606 */
[----:B------:R-:W-:-:S04]  /*0690*/  UIADD3 UR28, -UR29, URZ, URZ ;  /* 0x0000003f1d1c7290 */ /* 0x000fc8000fffe13f */
[----:B------:R-:W-:Y:S01]  /*06a0*/  UIMAD UR28, UR28, UR17, UR18 ;  /* 0x000000111c1c72a4 */ /* 0x000fe2000f8e0212 */
[----:B------:R-:W-:Y:S11]  /*06b0*/  @P0 BRA `(.L_x_3) ;  /* 0x0000000c006c0947 */ /* 0x000ff60003800000 */
[----:B------:R-:W1:Y:S01]  /*06c0*/  S2UR UR5, SR_CgaCtaId ;  /* 0x00000000000579c3 */ /* 0x000e620000008800 */
[----:B------:R-:W-:Y:S01]  /*06d0*/  UMOV UR41, 0x400 ;  /* 0x0000040000297882 */ /* 0x000fe20000000000 */
[----:B------:R-:W-:Y:S01]  /*06e0*/  IMAD.MOV.U32 R0, RZ, RZ, -0x80000000 ;  /* 0x80000000ff007424 */ /* 0x000fe200078e00ff */
[----:B------:R-:W-:Y:S01]  /*06f0*/  ULDC UR23, c[0x0][0x48c] ;  /* 0x0001230000177ab9 */ /* 0x000fe20000000800 */
[----:B------:R-:W-:Y:S01]  /*0700*/  ULDC UR13, c[0x0][0x21c] ;  /* 0x00008700000d7ab9 */ /* 0x000fe20000000800 */
[----:B------:R-:W-:Y:S01]  /*0710*/  ULDC UR10, c[0x0][0x210] ;  /* 0x00008400000a7ab9 */ /* 0x000fe20000000800 */
[----:B------:R-:W-:Y:S02]  /*0720*/  UIADD3 UR12, UR13, -0x1, URZ ;  /* 0xffffffff0d0c7890 */ /* 0x000fe4000fffe03f */
[----:B------:R-:W-:Y:S02]  /*0730*/  UIADD3 UR10, UR13, -UR10, URZ ;  /* 0x8000000a0d0a7290 */ /* 0x000fe4000fffe03f */
[----:B------:R-:W-:-:S02]  /*0740*/  USHF.R.S32.HI UR19, URZ, 0x1f, UR12 ;  /* 0x0000001f3f137899 */ /* 0x000fc4000801140c */
[----:B------:R-:W-:Y:S02]  /*0750*/  UIADD3 UR11, -UR13, URZ, URZ ;  /* 0x0000003f0d0b7290 */ /* 0x000fe4000fffe13f */
[----:B------:R-:W-:Y:S02]  /*0760*/  ULEA.HI UR19, UR19, UR12, URZ, 0x7 ;  /* 0x0000000c13137291 */ /* 0x000fe4000f8f383f */
[----:B------:R-:W-:Y:S02]  /*0770*/  USHF.R.S32.HI UR11, URZ, 0x1f, UR11 ;  /* 0x0000001f3f0b7899 */ /* 0x000fe4000801140b */
[----:B------:R-:W-:Y:S02]  /*0780*/  UISETP.GT.AND UP4, UPT, UR13, URZ, UPT ;  /* 0x0000003f0d00728c */ /* 0x000fe4000bf84270 */
[----:B------:R-:W-:Y:S01]  /*0790*/  ULEA.HI UR13, UR11, -UR13, URZ, 0x7 ;  /* 0x8000000d0b0d7291 */ /* 0x000fe2000f8f383f */
[----:B------:R-:W-:Y:S01]  /*07a0*/  UMOV UR24, 0x0 ;  /* 0x0000000000187882 */ /* 0x000fe20000000000 */
[----:B------:R-:W-:Y:S01]  /*07b0*/  UMOV UR25, 0x1 ;  /* 0x0000000100197882 */ /* 0x000fe20000000000 */
[----:B-1----:R-:W-:-:S02]  /*07c0*/  ULEA UR41, UR5, UR41, 0x18 ;  /* 0x0000002905297291 */ /* 0x002fc4000f8ec03f */
[----:B------:R-:W-:Y:S02]  /*07d0*/  UIADD3 UR5, -UR4, UR23, URZ ;  /* 0x0000001704057290 */ /* 0x000fe4000fffe13f */
[----:B------:R-:W-:Y:S02]  /*07e0*/  USHF.R.S32.HI UR13, URZ, 0x7, UR13 ;  /* 0x000000073f0d7899 */ /* 0x000fe4000801140d */
[----:B------:R-:W-:Y:S01]  /*07f0*/  ULEA UR5, UR5, UR10, 0x7 ;  /* 0x0000000a05057291 */ /* 0x000fe2000f8e383f */
[----:B------:R-:W-:Y:S02]  /*0800*/  ULDC.64 UR14, c[0x0][0x198] ;  /* 0x00006600000e7ab9 */ /* 0x000fe40000000a00 */
[----:B------:R-:W1:Y:S01]  /*0810*/  SYNCS.PHASECHK.TRANS64.TRYWAIT P0, [UR41+0x18], R0 ;  /* 0x00001800ff0075a7 */ /* 0x000e620008000169 */
[----:B------:R-:W-:Y:S02]  /*0820*/  UIADD3 UR20, -UR5, URZ, URZ ;  /* 0x0000003f05147290 */ /* 0x000fe4000fffe13f */
[----:B------:R-:W-:-:S02]  /*0830*/  UIADD3 UR10, UR5, -0x1, URZ ;  /* 0xffffffff050a7890 */ /* 0x000fc4000fffe03f */
[----:B------:R-:W-:Y:S02]  /*0840*/  USHF.R.S32.HI UR12, URZ, 0x1f, UR20 ;  /* 0x0000001f3f0c7899 */ /* 0x000fe40008011414 */
[----:B------:R-:W-:Y:S02]  /*0850*/  USHF.R.S32.HI UR11, URZ, 0x1f, UR10 ;  /* 0x0000001f3f0b7899 */ /* 0x000fe4000801140a */
[----:B------:R-:W-:Y:S02]  /*0860*/  ULEA.HI UR12, UR12, -UR5, URZ, 0x7 ;  /* 0x800000050c0c7291 */ /* 0x000fe4000f8f383f */
[----:B------:R-:W-:Y:S02]  /*0870*/  ULEA.HI UR11, UR11, UR10, URZ, 0x7 ;  /* 0x0000000a0b0b7291 */ /* 0x000fe4000f8f383f */
[----:B------:R-:W-:Y:S01]  /*0880*/  USHF.R.S32.HI UR12, URZ, 0x7, UR12 ;  /* 0x000000073f0c7899 */ /* 0x000fe2000801140c */
[----:B------:R-:W-:Y:S01]  /*0890*/  ULDC.64 UR8, c[0x0][0x198] ;  /* 0x0000660000087ab9 */ /* 0x000fe20000000a00 */
[----:B------:R-:W-:Y:S01]  /*08a0*/  ULDC.64 UR6, c[0x0][0x198] ;  /* 0x0000660000067ab9 */ /* 0x000fe20000000a00 */
[----:B------:R-:W-:-:S02]  /*08b0*/  @UP4 UIMAD.WIDE UR16, UR19, 0x2000000, UR24 ;  /* 0x02000000131048a5 */ /* 0x000fc4000f8e0218 */
[----:B------:R-:W-:Y:S02]  /*08c0*/  UIADD3 UR19, -UR13, URZ, URZ ;  /* 0x0000003f0d137290 */ /* 0x000fe4000fffe13f */
[----:B------:R-:W-:Y:S01]  /*08d0*/  UIADD3 UR22, -UR12, URZ, URZ ;  /* 0x0000003f0c167290 */ /* 0x000fe2000fffe13f */
[----:B------:R-:W-:Y:S01]  /*08e0*/  UMOV UR18, URZ ;  /* 0x0000003f00127c82 */ /* 0x000fe20008000000 */
[----:B------:R-:W-:Y:S02]  /*08f0*/  UIADD3 UR32, UP2, UR14, 0xf0, URZ ;  /* 0x000000f00e207890 */ /* 0x000fe4000ff5e03f */
[----:B------:R-:W-:Y:S02]  /*0900*/  UIADD3 UR26, UP1, UR8, 0xf0, URZ ;  /* 0x000000f0081a7890 */ /* 0x000fe4000ff3e03f */
[----:B------:R-:W-:Y:S02]  /*0910*/  UIADD3 UR30, UP0, UR6, 0xf0, URZ ;  /* 0x000000f0061e7890 */ /* 0x000fe4000ff1e03f */
[----:B------:R-:W-:-:S02]  /*0920*/  ULEA.HI.SX32 UR11, UR11, 0x1, 0x19 ;  /* 0x000000010b0b7891 */ /* 0x000fc4000f8fca3f */
[----:B------:R-:W-:Y:S01]  /*0930*/  UISETP.GT.AND UP3, UPT, UR5, URZ, UPT ;  /* 0x0000003f0500728c */ /* 0x000fe2000bf64270 */
[----:B------:R-:W-:Y:S01]  /*0940*/  UMOV UR20, UR28 ;  /* 0x0000001c00147c82 */ /* 0x000fe20008000000 */
[----:B------:R-:W-:Y:S01]  /*0950*/  UMOV UR21, UR29 ;  /* 0x0000001d00157c82 */ /* 0x000fe20008000000 */
[----:B------:R-:W-:Y:S01]  /*0960*/  UMOV UR10, 0x20 ;  /* 0x00000020000a7882 */ /* 0x000fe20000000000 */
[----:B------:R-:W-:Y:S01]  /*0970*/  UMOV UR12, UR28 ;  /* 0x0000001c000c7c82 */ /* 0x000fe20008000000 */
[----:B------:R-:W-:Y:S01]  /*0980*/  UMOV UR13, UR29 ;  /* 0x0000001d000d7c82 */ /* 0x000fe20008000000 */
[----:B-1----:R-:W-:Y:S05]  /*0990*/  @!P0 BRA `(.L_x_4) ;  /* 0x00000090005c8947 */ /* 0x002fea0003800000 */
.L_x_29:
[----:B------:R-:W-:Y:S01]  /*09a0*/  @!UP3 UMOV UR11, UR22 ;  /* 0x00000016000bbc82 */ /* 0x000fe20008000000 */
[----:B------:R-:W-:Y:S01]  /*09b0*/  @UP4 UMOV UR19, UR17 ;  /* 0x0000001100134c82 */ /* 0x000fe20008000000 */
[----:B------:R-:W-:Y:S01]  /*09c0*/  ELECT P0, URZ, PT ;  /* 0x00000000003f782f */ /* 0x000fe20003800000 */
[----:B------:R-:W-:Y:S02]  /*09d0*/  UISETP.LT.AND UP3, UPT, UR11, UR19, UPT ;  /* 0x000000130b00728c */ /* 0x000fe4000bf61270 */
[----:B------:R-:W-:Y:S02]  /*09e0*/  UIADD3.X UR33, URZ, UR15, URZ, UP2, !UPT ;  /* 0x0000000f3f217290 */ /* 0x000fe400097fe43f */
[----:B------:R-:W-:Y:S02]  /*09f0*/  USEL UR5, UR11, UR19, UP3 ;  /* 0x000000130b057287 */ /* 0x000fe40009800000 */
[----:B------:R-:W-:Y:S02]  /*0a00*/  UIADD3.X UR35, URZ, UR9, URZ, UP1, !UPT ;  /* 0x000000093f237290 */ /* 0x000fe40008ffe43f */
[----:B------:R-:W-:-:S02]  /*0a10*/  USHF.L.U32 UR22, UR5, 0x7, URZ ;  /* 0x0000000705167899 */ /* 0x000fc4000800063f */
[----:B------:R-:W-:Y:S02]  /*0a20*/  UIADD3 UR16, UR41, 0xc400, URZ ;  /* 0x0000c40029107890 */ /* 0x000fe4000fffe03f */
[----:B------:R-:W-:Y:S01]  /*0a30*/  @P0 IMAD.MOV.U32 R2, RZ, RZ, 0x6000 ;  /* 0x00006000ff020424 */ /* 0x000fe200078e00ff */
[----:B------:R-:W-:Y:S02]  /*0a40*/  UIADD3 UR17, UR41, 0x10, URZ ;  /* 0x0000001029117890 */ /* 0x000fe4000fffe03f */
[----:B------:R-:W-:Y:S01]  /*0a50*/  UIADD3 UR19, UR22, -0x80, URZ ;  /* 0xffffff8016137890 */ /* 0x000fe2000fffe03f */
[----:B------:R2:W-:Y:S01]  /*0a60*/  @P0 SYNCS.ARRIVE.TRANS64 RZ, [UR41+0x10], R2 ;  /* 0x00001002ffff09a7 */ /* 0x0005e20008000029 */
[----:B------:R-:W-:Y:S02]  /*0a70*/  UIADD3 UR8, UR41, 0xe400, URZ ;  /* 0x0000e40029087890 */ /* 0x000fe4000fffe03f */
[----:B------:R-:W-:Y:S02]  /*0a80*/  UIADD3 UR9, UR41, 0x10, URZ ;  /* 0x0000001029097890 */ /* 0x000fe4000fffe03f */
[----:B------:R-:W-:-:S02]  /*0a90*/  UIADD3.X UR31, URZ, UR7, URZ, UP0, !UPT ;  /* 0x000000073f1f7290 */ /* 0x000fc400087fe43f */
[----:B------:R-:W-:Y:S01]  /*0aa0*/  UIADD3 UR24, UR41, 0x10400, URZ ;  /* 0x0001040029187890 */ /* 0x000fe2000fffe03f */
[----:B------:R-:W-:Y:S01]  /*0ab0*/  UTMALDG.4D [UR16], [UR32], desc[URZ] ;  /* 0x00003f10200075b4 */ /* 0x000fe20008019000 */
[----:B------:R-:W-:Y:S01]  /*0ac0*/  UIADD3 UR25, UR41, 0x10, URZ ;  /* 0x0000001029197890 */ /* 0x000fe2000fffe03f */
[----:B------:R-:W-:Y:S01]  /*0ad0*/  UMOV UR34, UR26 ;  /* 0x0000001a00227c82 */ /* 0x000fe20008000000 */
[----:B------:R-:W-:Y:S01]  /*0ae0*/  UMOV UR11, UR19 ;  /* 0x00000013000b7c82 */ /* 0x000fe20008000000 */
[----:B------:R-:W-:Y:S01]  /*0af0*/  UMOV UR26, 0x40 ;  /* 0x00000040001a7882 */ /* 0x000fe20000000000 */
[----:B------:R-:W-:Y:S01]  /*0b00*/  UMOV UR27, UR19 ;  /* 0x00000013001b7c82 */ /* 0x000fe20008000000 */
[----:B------:R-:W-:Y:S01]  /*0b10*/  ULOP3.LUT UR4, URZ, UR4, URZ, 0x33, !UPT ;  /* 0x000000043f047292 */ /* 0x000fe2000f8e333f */
[----:B------:R3:W-:Y:S01]  /*0b20*/  UTMALDG.4D [UR8], [UR34], desc[URZ] ;  /* 0x00003f08220075b4 */ /* 0x0007e20008019000 */
[----:B------:R-:W-:Y:S01]  /*0b30*/  ULDC.64 UR6, c[0x0][0x198] ;  /* 0x0000660000067ab9 */ /* 0x000fe20000000a00 */
[----:B------:R-:W-:Y:S01]  /*0b40*/  ULDC.64 UR14, c[0x0][0x198] ;  /* 0x00006600000e7ab9 */ /* 0x000fe20000000a00 */
[----:B------:R-:W-:Y:S01]  /*0b50*/  UMOV UR42, URZ ;  /* 0x0000003f002a7c82 */ /* 0x000fe20008000000 */
[----:B------:R-:W-:Y:S01]  /*0b60*/  UMOV UR44, UR28 ;  /* 0x0000001c002c7c82 */ /* 0x000fe20008000000 */
[----:B------:R-:W-:Y:S01]  /*0b70*/  UMOV UR45, UR29 ;  /* 0x0000001d002d7c82 */ /* 0x000fe20008000000 */
[----:B------:R2:W-:Y:S01]  /*0b80*/  UTMALDG.4D [UR24], [UR30], desc[URZ] ;  /* 0x00003f181e0075b4 */ /* 0x0005e20008019000 */
[----:B------:R-:W4:Y:S01]  /*0b90*/  SYNCS.PHASECHK.TRANS64.TRYWAIT P0, [UR41+0x8], R0 ;  /* 0x00000800ff0075a7 */ /* 0x000f220008000169 */
[----:B---3--:R-:W-:Y:S01]  /*0ba0*/  ULDC.64 UR8, c[0x0][0x198] ;  /* 0x0000660000087ab9 */ /* 0x008fe20000000a00 */
[----:B------:R-:W-:Y:S01]  /*0bb0*/  UMOV UR10, 0x20 ;  /* 0x00000020000a7882 */ /* 0x000fe20000000000 */
[----:B--2-4-:R-:W-:Y:S05]  /*0bc0*/  @!P0 BRA `(.L_x_5) ;  /* 0x0000008c00f08947 */ /* 0x014fea0003800000 */
.L_x_30:
[----:B------:R-:W-:Y:S01]  /*0bd0*/  ELECT P0, URZ, PT ;  /* 0x00000000003f782f */ /* 0x000fe20003800000 */
[----:B------:R-:W-:Y:S02]  /*0be0*/  UIADD3 UR6, UP0, UR6, 0x70, URZ ;  /* 0x0000007006067890 */ /* 0x000fe4000ff1e03f */
[----:B------:R-:W-:Y:S02]  /*0bf0*/  UIADD3 UR4, UR4, UR23, URZ ;  /* 0x0000001704047290 */ /* 0x000fe4000fffe03f */
[----:B------:R-:W-:Y:S02]  /*0c00*/  UIADD3.X UR7, URZ, UR7, URZ, UP0, !UPT ;  /* 0x000000073f077290 */ /* 0x000fe400087fe43f */
[----:B------:R-:W-:Y:S02]  /*0c10*/  UISETP.GE.AND UP0, UPT, UR5, 0x2, UPT ;  /* 0x000000020500788c */ /* 0x000fe4000bf06270 */
[----:B------:R-:W-:Y:S02]  /*0c20*/  UIADD3 UR14, UP1, UR14, 0x70, URZ ;  /* 0x000000700e0e7890 */ /* 0x000fe4000ff3e03f */
[----:B------:R-:W-:-:S02]  /*0c30*/  UIADD3 UR16, UP2, UR8, 0x70, URZ ;  /* 0x0000007008107890 */ /* 0x000fc4000ff5e03f */
[----:B------:R-:W-:Y:S01]  /*0c40*/  @P0 IMAD.MOV.U32 R0, RZ, RZ, 0x6000 ;  /* 0x00006000ff000424 */ /* 0x000fe200078e00ff */
[----:B------:R-:W-:Y:S02]  /*0c50*/  USHF.L.U32 UR43, UR4, 0x7, URZ ;  /* 0x00000007042b7899 */ /* 0x000fe4000800063f */
[----:B------:R-:W-:Y:S02]  /*0c60*/  UIADD3 UR40, UR41, 0x6400, URZ ;  /* 0x0000640029287890 */ /* 0x000fe4000fffe03f */
[----:B------:R2:W-:Y:S01]  /*0c70*/  @P0 SYNCS.ARRIVE.TRANS64 RZ, [UR41], R0 ;  /* 0x00000000ffff09a7 */ /* 0x0005e20008000029 */
[----:B------:R-:W-:Y:S01]  /*0c80*/  PLOP3.LUT P0, PT, PT, PT, UP0, 0x80, 0x0 ;  /* 0x000000000000781c */ /* 0x000fe20003f0f008 */
[----:B------:R-:W-:Y:S02]  /*0c90*/  UIADD3.X UR15, URZ, UR15, URZ, UP1, !UPT ;  /* 0x0000000f3f0f7290 */ /* 0x000fe40008ffe43f */
[----:B------:R-:W-:Y:S02]  /*0ca0*/  UIADD3 UR8, UR41, 0x8400, URZ ;  /* 0x0000840029087890 */ /* 0x000fe4000fffe03f */
[----:B------:R-:W-:-:S02]  /*0cb0*/  UIADD3.X UR17, URZ, UR9, URZ, UP2, !UPT ;  /* 0x000000093f117290 */ /* 0x000fc400097fe43f */
[----:B------:R-:W-:Y:S02]  /*0cc0*/  UIADD3 UR24, UR41, 0xa400, URZ ;  /* 0x0000a40029187890 */ /* 0x000fe4000fffe03f */
[----:B------:R3:W-:Y:S01]  /*0cd0*/  UTMALDG.4D [UR40], [UR6], desc[URZ] ;  /* 0x00003f28060075b4 */ /* 0x0007e20008019000 */
[----:B------:R-:W-:Y:S01]  /*0ce0*/  UMOV UR12, UR28 ;  /* 0x0000001c000c7c82 */ /* 0x000fe20008000000 */
[----:B------:R-:W-:Y:S01]  /*0cf0*/  UMOV UR13, UR29 ;  /* 0x0000001d000d7c82 */ /* 0x000fe20008000000 */
[----:B------:R-:W-:Y:S01]  /*0d00*/  UMOV UR9, UR41 ;  /* 0x0000002900097c82 */ /* 0x000fe20008000000 */
[----:B------:R-:W-:Y:S01]  /*0d10*/  UMOV UR11, UR43 ;  /* 0x0000002b000b7c82 */ /* 0x000fe20008000000 */
[----:B------:R-:W-:Y:S01]  /*0d20*/  UMOV UR26, 0x40 ;  /* 0x00000040001a7882 */ /* 0x000fe20000000000 */
[----:B------:R-:W-:Y:S01]  /*0d30*/  UMOV UR25, UR41 ;  /* 0x0000002900197c82 */ /* 0x000fe20008000000 */
[----:B------:R-:W-:Y:S01]  /*0d40*/  UMOV UR27, UR43 ;  /* 0x0000002b001b7c82 */ /* 0x000fe20008000000 */
[----:B------:R3:W-:Y:S01]  /*0d50*/  UTMALDG.4D [UR8], [UR14], desc[URZ] ;  /* 0x00003f080e0075b4 */ /* 0x0007e20008019000 */
[----:B--2---:R-:W-:Y:S01]  /*0d60*/  IMAD.MOV.U32 R0, RZ, RZ, 0x1 ;  /* 0x00000001ff007424 */ /* 0x004fe200078e00ff */
[----:B------:R3:W-:Y:S02]  /*0d70*/  UTMALDG.4D [UR24], [UR16], desc[URZ] ;  /* 0x00003f18100075b4 */ /* 0x0007e40008019000 */
[----:B---3--:R-:W-:Y:S05]  /*0d80*/  @!P0 BRA `(.L_x_6) ;  /* 0x0000000400288947 */ /* 0x008fea0003800000 */
[----:B------:R-:W-:Y:S01]  /*0d90*/  UIADD3 UR5, -UR5, URZ, URZ ;  /* 0x0000003f05057290 */ /* 0x000fe2000fffe13f */
[----:B-1----:R-:W-:Y:S01]  /*0da0*/  IMAD.MOV.U32 R5, RZ, RZ, 0x1 ;  /* 0x00000001ff057424 */ /* 0x002fe200078e00ff */
[----:B------:R-:W-:-:S03]  /*0db0*/  UIADD3 UR27, UR22, -0x100, URZ ;  /* 0xffffff00161b7890 */ /* 0x000fc6000fffe03f */
[----:B------:R-:W-:Y:S01]  /*0dc0*/  ULDC.64 UR22, c[0x0][0x198] ;  /* 0x0000660000167ab9 */ /* 0x000fe20000000a00 */
[----:B------:R-:W-:-:S08]  /*0dd0*/  IMAD.U32 R4, RZ, RZ, UR5 ;  /* 0x00000005ff047e24 */ /* 0x000fd0000f8e00ff */
.L_x_9:
[----:B------:R-:W-:Y:S01]  /*0de0*/  LOP3.LUT R0, R5, 0x1, RZ, 0x3c, !PT ;  /* 0x0000000105007812 */ /* 0x000fe200078e3cff */
[----:B------:R-:W-:Y:S02]  /*0df0*/  UIADD3 UR6, UP0, UR22, 0xf0, URZ ;  /* 0x000000f016067890 */ /* 0x000fe4000ff1e03f */
[----:B------:R-:W-:Y:S02]  /*0e00*/  UIADD3 UR14, UP1, UR22, 0xf0, URZ ;  /* 0x000000f0160e7890 */ /* 0x000fe4000ff3e03f */
[----:B------:R-:W-:-:S04]  /*0e10*/  IMAD.U32 R2, R0, -0x80000000, RZ ;  /* 0x8000000000027824 */ /* 0x000fc800078e00ff */
[----:B------:R-:W1:Y:S02]  /*0e20*/  SYNCS.PHASECHK.TRANS64.TRYWAIT P0, [UR41+0x18], R2 ;  /* 0x00001802ff0075a7 */ /* 0x000e640008000169 */
[----:B-1----:R-:W-:Y:S05]  /*0e30*/  @!P0 BRA `(.L_x_7) ;  /* 0x0000008c00748947 */ /* 0x002fea0003800000 */
.L_x_32:
[----:B------:R-:W-:Y:S01]  /*0e40*/  ELECT P0, URZ, PT ;  /* 0x00000000003f782f */ /* 0x000fe20003800000 */
[----:B------:R-:W-:Y:S01]  /*0e50*/  VIADD R4, R4, 0x1 ;  /* 0x0000000104047836 */ /* 0x000fe20000000000 */
[----:B------:R-:W-:Y:S02]  /*0e60*/  UIADD3 UR4, UP2, UR22, 0xf0, URZ ;  /* 0x000000f016047890 */ /* 0x000fe4000ff5e03f */
[----:B------:R-:W-:Y:S02]  /*0e70*/  UIADD3 UR24, UR41, 0xc400, URZ ;  /* 0x0000c40029187890 */ /* 0x000fe4000fffe03f */
[----:B------:R-:W-:Y:S01]  /*0e80*/  UIADD3 UR25, UR41, 0x10, URZ ;  /* 0x0000001029197890 */ /* 0x000fe2000fffe03f */
[----:B------:R-:W-:Y:S01]  /*0e90*/  ISETP.NE.AND P1, PT, R4, -0x1, PT ;  /* 0xffffffff0400780c */ /* 0x000fe20003f25270 */
[----:B------:R-:W-:Y:S02]  /*0ea0*/  UIADD3.X UR7, URZ, UR23, URZ, UP0, !UPT ;  /* 0x000000173f077290 */ /* 0x000fe400087fe43f */
[----:B------:R-:W-:-:S02]  /*0eb0*/  UIADD3 UR16, UR41, 0xe400, URZ ;  /* 0x0000e40029107890 */ /* 0x000fc4000fffe03f */
[----:B------:R-:W-:Y:S01]  /*0ec0*/  UIADD3 UR17, UR41, 0x10, URZ ;  /* 0x0000001029117890 */ /* 0x000fe2000fffe03f */
[----:B------:R-:W-:Y:S01]  /*0ed0*/  @P0 IMAD.MOV.U32 R2, RZ, RZ, 0x6000 ;  /* 0x00006000ff020424 */ /* 0x000fe200078e00ff */
[----:B------:R-:W-:Y:S02]  /*0ee0*/  UIADD3.X UR15, URZ, UR23, URZ, UP1, !UPT ;  /* 0x000000173f0f7290 */ /* 0x000fe40008ffe43f */
[----:B------:R-:W-:Y:S02]  /*0ef0*/  UIADD3 UR8, UR41, 0x10400, URZ ;  /* 0x0001040029087890 */ /* 0x000fe4000fffe03f */
[----:B------:R2:W-:Y:S01]  /*0f00*/  @P0 SYNCS.ARRIVE.TRANS64 RZ, [UR41+0x10], R2 ;  /* 0x00001002ffff09a7 */ /* 0x0005e20008000029 */
[----:B------:R-:W-:Y:S02]  /*0f10*/  UIADD3 UR9, UR41, 0x10, URZ ;  /* 0x0000001029097890 */ /* 0x000fe4000fffe03f */
[----:B------:R-:W-:Y:S01]  /*0f20*/  UIADD3.X UR5, URZ, UR23, URZ, UP2, !UPT ;  /* 0x000000173f057290 */ /* 0x000fe200097fe43f */
[----:B------:R-:W-:Y:S01]  /*0f30*/  UMOV UR26, URZ ;  /* 0x0000003f001a7c82 */ /* 0x000fe20008000000 */
[----:B------:R-:W-:Y:S01]  /*0f40*/  UMOV UR18, 0x20 ;  /* 0x0000002000127882 */ /* 0x000fe20000000000 */
[----:B------:R-:W-:Y:S01]  /*0f50*/  UMOV UR19, UR27 ;  /* 0x0000001b00137c82 */ /* 0x000fe20008000000 */
[----:B------:R-:W-:Y:S01]  /*0f60*/  UMOV UR20, UR28 ;  /* 0x0000001c00147c82 */ /* 0x000fe20008000000 */
[----:B------:R-:W-:Y:S01]  /*0f70*/  UMOV UR21, UR29 ;  /* 0x0000001d00157c82 */ /* 0x000fe20008000000 */
[----:B--2---:R-:W-:Y:S01]  /*0f80*/  IMAD.U32 R2, R5, -0x80000000, RZ ;  /* 0x8000000005027824 */ /* 0x004fe200078e00ff */
[----:B------:R2:W-:Y:S01]  /*0f90*/  UTMALDG.4D [UR24], [UR6], desc[URZ] ;  /* 0x00003f18060075b4 */ /* 0x0005e20008019000 */
[----:B------:R-:W-:Y:S01]  /*0fa0*/  UMOV UR10, 0x40 ;  /* 0x00000040000a7882 */ /* 0x000fe20000000000 */
[----:B------:R-:W-:Y:S01]  /*0fb0*/  UMOV UR11, UR27 ;  /* 0x0000001b000b7c82 */ /* 0x000fe20008000000 */
[----:B------:R-:W-:Y:S01]  /*0fc0*/  UMOV UR12, UR28 ;  /* 0x0000001c000c7c82 */ /* 0x000fe20008000000 */
[----:B------:R-:W-:Y:S01]  /*0fd0*/  UMOV UR13, UR29 ;  /* 0x0000001d000d7c82 */ /* 0x000fe20008000000 */
[----:B------:R-:W-:Y:S01]  /*0fe0*/  UIADD3 UR35, UR27, 0x80, URZ ;  /* 0x000000801b237890 */ /* 0x000fe2000fffe03f */
[----:B------:R2:W-:Y:S01]  /*0ff0*/  UTMALDG.4D [UR16], [UR14], desc[URZ] ;  /* 0x00003f100e0075b4 */ /* 0x0005e20008019000 */
[----:B------:R2:W-:Y:S01]  /*1000*/  UTMALDG.4D [UR8], [UR4], desc[URZ] ;  /* 0x00003f08040075b4 */ /* 0x0005e20008019000 */
[----:B------:R-:W3:Y:S02]  /*1010*/  SYNCS.PHASECHK.TRANS64.TRYWAIT P0, [UR41+0x28], R2 ;  /* 0x00002802ff0075a7 */ /* 0x000ee40008000169 */
[----:B--23--:R-:W-:Y:S07]  /*1020*/  @!P0 BRA `(.L_x_8) ;  /* 0x0000008c00188947 */ /* 0x00cfee0003800000 */
.L_x_34:
[----:B------:R-:W-:Y:S01]  /*1030*/  ELECT P0, URZ, PT ;  /* 0x00000000003f782f */ /* 0x000fe20003800000 */
[----:B-1----:R-:W-:Y:S01]  /*1040*/  IMAD.MOV.U32 R5, RZ, RZ, R0 ;  /* 0x000000ffff057224 */ /* 0x002fe200078e0000 */
[----:B------:R-:W-:Y:S02]  /*1050*/  UIADD3 UR4, UP0, UR22, 0x170, URZ ;  /* 0x0000017016047890 */ /* 0x000fe4000ff1e03f */
[----:B------:R-:W-:Y:S02]  /*1060*/  UIADD3 UR6, UP1, UR22, 0x170, URZ ;  /* 0x0000017016067890 */ /* 0x000fe4000ff3e03f */
[----:B------:R-:W-:Y:S02]  /*1070*/  UIADD3 UR14, UP2, UR22, 0x170, URZ ;  /* 0x00000170160e7890 */ /* 0x000fe4000ff5e03f */
[----:B------:R-:W-:Y:S02]  /*1080*/  UIADD3 UR32, UR41, 0x400, URZ ;  /* 0x0000040029207890 */ /* 0x000fe4000fffe03f */
[----:B------:R-:W-:-:S02]  /*1090*/  UIADD3 UR33, UR41, 0x20, URZ ;  /* 0x0000002029217890 */ /* 0x000fc4000fffe03f */
[----:B------:R-:W-:Y:S01]  /*10a0*/  UIADD3.X UR5, URZ, UR23, URZ, UP0, !UPT ;  /* 0x000000173f057290 */ /* 0x000fe200087fe43f */
[----:B------:R-:W-:Y:S01]  /*10b0*/  @P0 IMAD.MOV.U32 R2, RZ, RZ, 0x6000 ;  /* 0x00006000ff020424 */ /* 0x000fe200078e00ff */
[----:B------:R-:W-:Y:S02]  /*10c0*/  UIADD3 UR16, UR41, 0x2400, URZ ;  /* 0x0000240029107890 */ /* 0x000fe4000fffe03f */
[----:B------:R-:W-:Y:S02]  /*10d0*/  UIADD3 UR17, UR41, 0x20, URZ ;  /* 0x0000002029117890 */ /* 0x000fe4000fffe03f */
[----:B------:R2:W-:Y:S01]  /*10e0*/  @P0 SYNCS.ARRIVE.TRANS64 RZ, [UR41+0x20], R2 ;  /* 0x00002002ffff09a7 */ /* 0x0005e20008000029 */
[----:B------:R-:W-:Y:S02]  /*10f0*/  UIADD3.X UR7, URZ, UR23, URZ, UP1, !UPT ;  /* 0x000000173f077290 */ /* 0x000fe40008ffe43f */
[----:B------:R-:W-:Y:S02]  /*1100*/  UIADD3 UR8, UR41, 0x4400, URZ ;  /* 0x0000440029087890 */ /* 0x000fe4000fffe03f */
[----:B------:R-:W-:-:S02]  /*1110*/  UIADD3 UR9, UR41, 0x20, URZ ;  /* 0x0000002029097890 */ /* 0x000fc4000fffe03f */
[----:B------:R-:W-:Y:S01]  /*1120*/  UIADD3.X UR15, URZ, UR23, URZ, UP2, !UPT ;  /* 0x000000173f0f7290 */ /* 0x000fe200097fe43f */
[----:B------:R-:W-:Y:S01]  /*1130*/  UMOV UR34, URZ ;  /* 0x0000003f00227c82 */ /* 0x000fe20008000000 */
[----:B------:R-:W-:Y:S01]  /*1140*/  UMOV UR36, UR28 ;  /* 0x0000001c00247c82 */ /* 0x000fe20008000000 */
[----:B------:R-:W-:Y:S01]  /*1150*/  UMOV UR37, UR29 ;  /* 0x0000001d00257c82 */ /* 0x000fe20008000000 */
[----:B------:R-:W-:Y:S01]  /*1160*/  UMOV UR18, 0x20 ;  /* 0x0000002000127882 */ /* 0x000fe20000000000 */
[----:B------:R-:W-:Y:S01]  /*1170*/  UMOV UR19, UR35 ;  /* 0x0000002300137c82 */ /* 0x000fe20008000000 */
[----:B------:R-:W-:Y:S01]  /*1180*/  UMOV UR20, UR28 ;  /* 0x0000001c00147c82 */ /* 0x000fe20008000000 */
[----:B------:R-:W-:Y:S01]  /*1190*/  UMOV UR21, UR29 ;  /* 0x0000001d00157c82 */ /* 0x000fe20008000000 */
[----:B------:R2:W-:Y:S01]  /*11a0*/  UTMALDG.4D [UR32], [UR4], desc[URZ] ;  /* 0x00003f20040075b4 */ /* 0x0005e20008019000 */
[----:B------:R-:W-:Y:S01]  /*11b0*/  UMOV UR10, 0x40 ;  /* 0x00000040000a7882 */ /* 0x000fe20000000000 */
[----:B------:R-:W-:Y:S01]  /*11c0*/  UMOV UR12, UR28 ;  /* 0x0000001c000c7c82 */ /* 0x000fe20008000000 */
[----:B------:R-:W-:Y:S01]  /*11d0*/  UMOV UR13, UR29 ;  /* 0x0000001d000d7c82 */ /* 0x000fe20008000000 */
[----:B------:R-:W-:Y:S01]  /*11e0*/  UMOV UR11, UR35 ;  /* 0x00000023000b7c82 */ /* 0x000fe20008000000 */
[----:B------:R-:W-:Y:S01]  /*11f0*/  UIADD3 UR27, UR27, -0x80, URZ ;  /* 0xffffff801b1b7890 */ /* 0x000fe2000fffe03f */
[----:B------:R2:W-:Y:S01]  /*1200*/  UTMALDG.4D [UR16], [UR6], desc[URZ] ;  /* 0x00003f10060075b4 */ /* 0x0005e20008019000 */
[----:B------:R2:W-:Y:S02]  /*1210*/  UTMALDG.4D [UR8], [UR14], desc[URZ] ;  /* 0x00003f080e0075b4 */ /* 0x0005e40008019000 */
[----:B--2---:R-:W-:Y:S08]  /*1220*/  @P1 BRA `(.L_x_9) ;  /* 0xfffffff800ec1947 */ /* 0x004ff0000383ffff */
.L_x_6:
[----:B------:R-:W-:Y:S01]  /*1230*/  IMAD.U32 R2, R0, -0x80000000, RZ ;  /* 0x8000000000027824 */ /* 0x000fe200078e00ff */
[----:B------:R-:W-:Y:S01]  /*1240*/  ULDC.64 UR4, c[0x0][0x198] ;  /* 0x0000660000047ab9 */ /* 0x000fe20000000a00 */
[----:B------:R-:W-:Y:S02]  /*1250*/  UIADD3 UR24, UR41, 0x400, URZ ;  /* 0x0000040029187890 */ /* 0x000fe4000fffe03f */
[----:B------:R-:W2:Y:S01]  /*1260*/  SYNCS.PHASECHK.TRANS64.TRYWAIT P0, [UR41+0x28], R2 ;  /* 0x00002802ff0075a7 */ /* 0x000ea20008000169 */
[----:B------:R-:W-:Y:S01]  /*1270*/  UIADD3 UR25, UR41, 0x20, URZ ;  /* 0x0000002029197890 */ /* 0x000fe2000fffe03f */
[----:B------:R-:W-:Y:S01]  /*1280*/  ULDC.64 UR10, c[0x0][0x198] ;  /* 0x00006600000a7ab9 */ /* 0x000fe20000000a00 */
[----:B------:R-:W-:Y:S01]  /*1290*/  ULDC.64 UR12, c[0x0][0x198] ;  /* 0x00006600000c7ab9 */ /* 0x000fe20000000a00 */
[----:B------:R-:W-:Y:S01]  /*12a0*/  UMOV UR26, URZ ;  /* 0x0000003f001a7c82 */ /* 0x000fe20008000000 */
[----:B------:R-:W-:Y:S01]  /*12b0*/  UMOV UR27, URZ ;  /* 0x0000003f001b7c82 */ /* 0x000fe20008000000 */
[----:B--2---:R-:W-:Y:S07]  /*12c0*/  @!P0 BRA `(.L_x_10) ;  /* 0x00000088008c8947 */ /* 0x004fee0003800000 */
.L_x_36:
[----:B------:R-:W-:Y:S01]  /*12d0*/  ELECT P0, URZ, PT ;  /* 0x00000000003f782f */ /* 0x000fe20003800000 */
[----:B------:R-:W-:Y:S02]  /*12e0*/  UIADD3 UR6, UP0, UR4, 0x170, URZ ;  /* 0x0000017004067890 */ /* 0x000fe4000ff1e03f */
[----:B------:R-:W-:Y:S02]  /*12f0*/  UIADD3 UR14, UP1, UR10, 0x170, URZ ;  /* 0x000001700a0e7890 */ /* 0x000fe4000ff3e03f */
[----:B------:R-:W-:Y:S02]  /*1300*/  UIADD3.X UR7, URZ, UR5, URZ, UP0, !UPT ;  /* 0x000000053f077290 */ /* 0x000fe400087fe43f */
[----:B------:R-:W-:Y:S02]  /*1310*/  UIADD3 UR4, UP0, UR12, 0x170, URZ ;  /* 0x000001700c047890 */ /* 0x000fe4000ff1e03f */
[----:B------:R-:W-:Y:S02]  /*1320*/  UIADD3 UR16, UR41, 0x2400, URZ ;  /* 0x0000240029107890 */ /* 0x000fe4000fffe03f */
[----:B------:R-:W-:-:S02]  /*1330*/  UIADD3 UR17, UR41, 0x20, URZ ;  /* 0x0000002029117890 */ /* 0x000fc4000fffe03f */
[----:B------:R-:W-:Y:S01]  /*1340*/  @P0 IMAD.MOV.U32 R2, RZ, RZ, 0x6000 ;  /* 0x00006000ff020424 */ /* 0x000fe200078e00ff */
[----:B------:R-:W-:Y:S02]  /*1350*/  UIADD3.X UR15, URZ, UR11, URZ, UP1, !UPT ;  /* 0x0000000b3f0f7290 */ /* 0x000fe40008ffe43f */
[----:B------:R-:W-:Y:S02]  /*1360*/  UIADD3 UR8, UR41, 0x4400, URZ ;  /* 0x0000440029087890 */ /* 0x000fe4000fffe03f */
[----:B------:R2:W-:Y:S01]  /*1370*/  @P0 SYNCS.ARRIVE.TRANS64 RZ, [UR41+0x20], R2 ;  /* 0x00002002ffff09a7 */ /* 0x0005e20008000029 */
[----:B------:R-:W-:Y:S01]  /*1380*/  UIADD3 UR9, UR41, 0x20, URZ ;  /* 0x0000002029097890 */ /* 0x000fe2000fffe03f */
[----:B------:R3:W-:Y:S01]  /*1390*/  UTMALDG.4D [UR24], [UR6], desc[URZ] ;  /* 0x00003f18060075b4 */ /* 0x0007e20008019000 */
[----:B------:R-:W-:Y:S01]  /*13a0*/  UIADD3.X UR5, URZ, UR13, URZ, UP0, !UPT ;  /* 0x0000000d3f057290 */ /* 0x000fe200087fe43f */
[----:B------:R-:W-:Y:S01]  /*13b0*/  UMOV UR18, 0x20 ;  /* 0x0000002000127882 */ /* 0x000fe20000000000 */
[----:B------:R-:W-:Y:S01]  /*13c0*/  UMOV UR19, URZ ;  /* 0x0000003f00137c82 */ /* 0x000fe20008000000 */
[----:B------:R-:W-:Y:S01]  /*13d0*/  UMOV UR20, UR28 ;  /* 0x0000001c00147c82 */ /* 0x000fe20008000000 */
[----:B------:R-:W-:Y:S01]  /*13e0*/  UMOV UR21, UR29 ;  /* 0x0000001d00157c82 */ /* 0x000fe20008000000 */
[----:B------:R-:W-:Y:S01]  /*13f0*/  UMOV UR10, 0x40 ;  /* 0x00000040000a7882 */ /* 0x000fe20000000000 */
[----:B------:R-:W-:Y:S01]  /*1400*/  UMOV UR11, URZ ;  /* 0x0000003f000b7c82 */ /* 0x000fe20008000000 */
[----:B------:R-:W-:Y:S01]  /*1410*/  UMOV UR12, UR28 ;  /* 0x0000001c000c7c82 */ /* 0x000fe20008000000 */
[----:B------:R-:W-:Y:S01]  /*1420*/  UMOV UR13, UR29 ;  /* 0x0000001d000d7c82 */ /* 0x000fe20008000000 */
[----:B------:R3:W-:Y:S01]  /*1430*/  UTMALDG.4D [UR16], [UR14], desc[URZ] ;  /* 0x00003f100e0075b4 */ /* 0x0007e20008019000 */
[----:B--2---:R-:W-:Y:S01]  /*1440*/  LOP3.LUT R2, R0, 0x1, RZ, 0x3c, !PT ;  /* 0x0000000100027812 */ /* 0x004fe200078e3cff */
[----:B------:R3:W-:Y:S02]  /*1450*/  UTMALDG.4D [UR8], [UR4], desc[URZ] ;  /* 0x00003f08040075b4 */ /* 0x0007e40008019000 */
[----:B---3--:R-:W-:-:S04]  /*1460*/  NOP ;  /* 0x0000000000007918 */ /* 0x008fc80000000000 */
.L_x_3:
[----:B-1----:R-:W1:Y:S01]  /*1470*/  S2R R3, SR_CgaCtaId ;  /* 0x0000000000037919 */ /* 0x002e620000008800 */
[----:B------:R-:W-:Y:S01]  /*1480*/  MOV R0, 0x400 ;  /* 0x0000040000007802 */ /* 0x000fe20000000f00 */
[----:B------:R-:W-:-:S03]  /*1490*/  IMAD.U32 R2, R2, -0x80000000, RZ ;  /* 0x8000000002027824 */ /* 0x000fc600078e00ff */
[----:B-1----:R-:W-:-:S04]  /*14a0*/  LEA R5, R3, R0, 0x18 ;  /* 0x0000000003057211 */ /* 0x002fc800078ec0ff */
[----:B------:R-:W1:Y:S02]  /*14b0*/  SYNCS.PHASECHK.TRANS64.TRYWAIT P0, [R5+URZ+0x28], R2 ;  /* 0x00002802050075a7 */ /* 0x000e64000800017f */
[----:B-1----:R-:W-:Y:S05]  /*14c0*/  @!P0 BRA `(.L_x_11) ;  /* 0x0000008800288947 */ /* 0x002fea0003800000 */
.L_x_38:
[----:B------:R-:W-:-:S13]  /*14d0*/  ELECT P0, URZ, PT ;  /* 0x00000000003f782f */ /* 0x000fda0003800000 */
[----:B------:R-:W-:Y:S05]  /*14e0*/  @!P0 EXIT ;  /* 0x000000000000894d */ /* 0x000fea0003800000 */
[----:B------:R-:W-:-:S04]  /*14f0*/  IMAD.MOV.U32 R0, RZ, RZ, 0x6000 ;  /* 0x00006000ff007424 */ /* 0x000fc800078e00ff */
[----:B------:R-:W-:Y:S01]  /*1500*/  SYNCS.ARRIVE.TRANS64 RZ, [R5+URZ+0x20], R0 ;  /* 0x0000200005ff79a7 */ /* 0x000fe2000800003f */
[----:B------:R-:W-:Y:S05]  /*1510*/  EXIT ;  /* 0x000000000000794d */ /* 0x000fea0003800000 */
.L_x_2:
[----:B------:R-:W-:-:S08]  /*1520*/  NOP ;  /* 0x0000000000007918 */ /* 0x000fd00000000000 */
[----:B------:R-:W1:Y:S02]  /*1530*/  USETMAXREG.TRY_ALLOC.CTAPOOL UP0, 0xf0 ;  /* 0x000000f0000079c8 */ /* 0x000e640008000600 */
[----:B-1----:R-:W-:-:S13]  /*1540*/  PLOP3.LUT P0, PT, PT, PT, UP0, 0x80, 0x0 ;  /* 0x000000000000781c */ /* 0x002fda0003f0f008 */
[----:B------:R-:W-:Y:S05]  /*1550*/  @!P0 BRA `(.L_x_2) ;  /* 0xfffffffc00f08947 */ /* 0x000fea000383ffff */
[----:B------:R-:W-:Y:S01]  /*1560*/  VIADD R3, R13, 0xffffff80 ;  /* 0xffffff800d037836 */ /* 0x000fe20000000000 */
[----:B------:R-:W1:Y:S01]  /*1570*/  S2UR UR15, SR_CgaCtaId ;  /* 0x00000000000f79c3 */ /* 0x000e620000008800 */
[----:B------:R-:W-:Y:S01]  /*1580*/  UMOV UR31, 0x80000020 ;  /* 0x80000020001f7882 */ /* 0x000fe20000000000 */
[----:B------:R-:W-:Y:S01]  /*1590*/  UMOV UR27, 0x80000020 ;  /* 0x80000020001b7882 */ /* 0x000fe20000000000 */
[----:B------:R-:W-:Y:S01]  /*15a0*/  UMOV UR29, 0x80000020 ;  /* 0x80000020001d7882 */ /* 0x000fe20000000000 */
[----:B------:R-:W-:Y:S01]  /*15b0*/  PRMT R4, R3, 0x9910, RZ ;  /* 0x0000991003047816 */ /* 0x000fe200000000ff */
[----:B------:R-:W-:-:S03]  /*15c0*/  UMOV UR25, 0x40000040 ;  /* 0x4000004000197882 */ /* 0x000fc60000000000 */
[----:B------:R-:W-:-:S04]  /*15d0*/  SHF.R.S32.HI R4, RZ, 0xf, R4 ;  /* 0x0000000fff047819 */ /* 0x000fc80000011404 */
[----:B------:R-:W-:-:S04]  /*15e0*/  LOP3.LUT R8, R4, 0xffff, RZ, 0xc0, !PT ;  /* 0x0000ffff04087812 */ /* 0x000fc800078ec0ff */
[----:B------:R-:W-:-:S04]  /*15f0*/  LEA.HI R4, R8, R3, RZ, 0x17 ;  /* 0x0000000308047211 */ /* 0x000fc800078fb8ff */
[----:B------:R-:W-:-:S04]  /*1600*/  PRMT R5, R4, 0x9910, RZ ;  /* 0x0000991004057816 */ /* 0x000fc800000000ff */
[----:B------:R-:W-:-:S04]  /*1610*/  SHF.R.S32.HI R5, RZ, 0x7, R5 ;  /* 0x00000007ff057819 */ /* 0x000fc80000011405 */
[----:B------:R-:W-:-:S05]  /*1620*/  PRMT R5, R5, 0x9910, RZ ;  /* 0x0000991005057816 */ /* 0x000fca00000000ff */
[----:B------:R-:W-:-:S05]  /*1630*/  IMAD.SHL.U32 R6, R5, 0x80, RZ ;  /* 0x0000008005067824 */ /* 0x000fca00078e00ff */
[----:B------:R-:W-:Y:S01]  /*1640*/  ISETP.NE.AND P0, PT, R3, R6, PT ;  /* 0x000000060300720c */ /* 0x000fe20003f05270 */
[----:B------:R-:W-:-:S03]  /*1650*/  VIADD R6, R5, 0xffffffff ;  /* 0xffffffff05067836 */ /* 0x000fc60000000000 */
[----:B------:R-:W-:Y:S02]  /*1660*/  ISETP.LT.U32.AND P0, PT, R13, 0x80, P0 ;  /* 0x000000800d00780c */ /* 0x000fe40000701070 */
[----:B------:R-:W-:-:S11]  /*1670*/  SHF.R.U32.HI R13, RZ, 0x7, R13 ;  /* 0x00000007ff0d7819 */ /* 0x000fd6000001160d */
[----:B------:R-:W-:Y:S01]  /*1680*/  @!P0 IMAD.MOV R6, RZ, RZ, R5 ;  /* 0x000000ffff068224 */ /* 0x000fe200078e0205 */
[----:B------:R-:W-:-:S05]  /*1690*/  ISETP.NE.AND P0, PT, R13, 0x1, PT ;  /* 0x000000010d00780c */ /* 0x000fca0003f05270 */
[----:B------:R-:W2:Y:S08]  /*16a0*/  SHFL.IDX PT, R6, R6, RZ, 0x1f ;  /* 0x00001fff06067589 */ /* 0x000eb000000e0000 */
[----:B------:R-:W-:Y:S06]  /*16b0*/  @!P0 BAR.ARV 0x2, 0x100 ;  /* 0x0084000000008b1d */ /* 0x000fec0000002000 */
[----:B--2---:R-:W-:-:S13]  /*16c0*/  R2UR UR6, R6 ;  /* 0x00000000060672ca */ /* 0x004fda00000e0000 */
[----:B------:R-:W-:-:S04]  /*16d0*/  USHF.R.U32.HI UR4, URZ, 0x18, UR6 ;  /* 0x000000183f047899 */ /* 0x000fc80008011606 */
[----:B------:R-:W-:-:S04]  /*16e0*/  ULOP3.LUT UR4, UR4, 0x1, URZ, 0xc0, !UPT ;  /* 0x0000000104047892 */ /* 0x000fc8000f8ec03f */
[----:B------:R-:W-:-:S03]  /*16f0*/  UIADD3 UR14, UR6, UR4, URZ ;  /* 0x00000004060e7290 */ /* 0x000fc6000fffe03f */
[----:B------:R-:W-:Y:S01]  /*1700*/  UMOV UR4, 0x400 ;  /* 0x0000040000047882 */ /* 0x000fe20000000000 */
[----:B------:R-:W-:Y:S02]  /*1710*/  ULOP3.LUT UR14, UR14, 0xffffe, URZ, 0xc0, !UPT ;  /* 0x000ffffe0e0e7892 */ /* 0x000fe4000f8ec03f */
[----:B-1----:R-:W-:Y:S02]  /*1720*/  ULEA UR4, UR15, UR4, 0x18 ;  /* 0x000000040f047291 */ /* 0x002fe4000f8ec03f */
[----:B------:R-:W-:Y:S02]  /*1730*/  UIADD3 UR14, UR6, -UR14, URZ ;  /* 0x8000000e060e7290 */ /* 0x000fe4000fffe03f */
[----:B------:R-:W-:Y:S02]  /*1740*/  UIADD3 UR15, UR4, 0xc400, URZ ;  /* 0x0000c400040f7890 */ /* 0x000fe4000fffe03f */
[----:B------:R-:W-:Y:S02]  /*1750*/  ULEA UR6, UR14, UR4, 0xc ;  /* 0x000000040e067291 */ /* 0x000fe4000f8e603f */
[----:B------:R-:W-:-:S02]  /*1760*/  USHF.R.U32.HI UR15, URZ, 0x4, UR15 ;  /* 0x000000043f0f7899 */ /* 0x000fc4000801160f */
[----:B------:R-:W-:Y:S02]  /*1770*/  UIADD3 UR17, UR4, 0x400, URZ ;  /* 0x0000040004117890 */ /* 0x000fe4000fffe03f */
[----:B------:R-:W-:Y:S02]  /*1780*/  ULOP3.LUT UR16, UR15, 0x3fc0, URZ, 0xc0, !UPT ;  /* 0x00003fc00f107892 */ /* 0x000fe4000f8ec03f */
[----:B------:R-:W-:Y:S02]  /*1790*/  UIADD3 UR15, UR6, 0x6400, URZ ;  /* 0x00006400060f7890 */ /* 0x000fe4000fffe03f */
[----:B------:R-:W-:Y:S02]  /*17a0*/  ULEA UR6, UR14, UR6, 0xc ;  /* 0x000000060e067291 */ /* 0x000fe4000f8e603f */
[----:B------:R-:W-:Y:S02]  /*17b0*/  USHF.R.U32.HI UR17, URZ, 0x4, UR17 ;  /* 0x000000043f117899 */ /* 0x000fe40008011611 */
[----:B------:R-:W-:-:S02]  /*17c0*/  UIADD3 UR6, UR6, 0x12400, URZ ;  /* 0x0001240006067890 */ /* 0x000fc4000fffe03f */
[----:B------:R-:W-:Y:S02]  /*17d0*/  USHF.R.U32.HI UR15, URZ, 0x4, UR15 ;  /* 0x000000043f0f7899 */ /* 0x000fe4000801160f */
[----:B------:R-:W-:Y:S02]  /*17e0*/  USHF.R.U32.HI UR14, URZ, 0x4, UR6 ;  /* 0x000000043f0e7899 */ /* 0x000fe40008011606 */
[----:B------:R-:W-:Y:S02]  /*17f0*/  ULOP3.LUT UR6, UR16, 0x10000, URZ, 0xfc, !UPT ;  /* 0x0001000010067892 */ /* 0x000fe4000f8efc3f */
[----:B------:R-:W-:Y:S02]  /*1800*/  ULOP3.LUT UR17, UR17, 0x3fc0, URZ, 0xc0, !UPT ;  /* 0x00003fc011117892 */ /* 0x000fe4000f8ec03f */
[----:B------:R-:W-:Y:S02]  /*1810*/  ULOP3.LUT UR15, UR15, 0x3fc0, URZ, 0xc0, !UPT ;  /* 0x00003fc00f0f7892 */ /* 0x000fe4000f8ec03f */
[----:B------:R-:W-:-:S02]  /*1820*/  ULOP3.LUT UR14, UR14, 0x3fc0, URZ, 0xc0, !UPT ;  /* 0x00003fc00e0e7892 */ /* 0x000fc4000f8ec03f */
[----:B------:R-:W-:Y:S02]  /*1830*/  ULOP3.LUT UR26, UR17, 0x2000000, URZ, 0xfc, !UPT ;  /* 0x02000000111a7892 */ /* 0x000fe4000f8efc3f */
[----:B------:R-:W-:Y:S02]  /*1840*/  ULOP3.LUT UR28, UR15, 0x10000, URZ, 0xfc, !UPT ;  /* 0x000100000f1c7892 */ /* 0x000fe4000f8efc3f */
[----:B------:R-:W-:Y:S01]  /*1850*/  ULOP3.LUT UR24, UR14, 0x10000, URZ, 0xfc, !UPT ;  /* 0x000100000e187892 */ /* 0x000fe2000f8efc3f */
[----:B------:R-:W-:Y:S01]  /*1860*/  UMOV UR30, UR6 ;  /* 0x00000006001e7c82 */ /* 0x000fe20008000000 */
[----:B------:R-:W-:Y:S01]  /*1870*/  LOP3.LUT R6, R3, 0xffff, RZ, 0xc0, !PT ;  /* 0x0000ffff03067812 */ /* 0x000fe200078ec0ff */
[----:B------:R-:W1:Y:S01]  /*1880*/  S2UR UR17, SR_CTAID.X ;  /* 0x00000000001179c3 */ /* 0x000e620000002500 */
[----:B------:R-:W-:Y:S01]  /*1890*/  LOP3.LUT R9, R4, 0xff80, RZ, 0xc0, !PT ;  /* 0x0000ff8004097812 */ /* 0x000fe200078ec0ff */
[----:B------:R-:W-:Y:S01]  /*18a0*/  ULDC UR14, c[0x0][0x4b8] ;  /* 0x00012e00000e7ab9 */ /* 0x000fe20000000800 */
[-C--:B------:R-:W-:Y:S01]  /*18b0*/  LEA.HI R7, R6, R3.reuse, RZ, 0x12 ;  /* 0x0000000306077211 */ /* 0x080fe200078f90ff */
[----:B------:R-:W-:Y:S01]  /*18c0*/  ULDC UR18, c[0x0][0x4cc] ;  /* 0x0001330000127ab9 */ /* 0x000fe20000000800 */
[-C--:B------:R-:W-:Y:S01]  /*18d0*/  LEA.HI R6, R8, R3.reuse, RZ, 0x14 ;  /* 0x0000000308067211 */ /* 0x080fe200078fa0ff */
[----:B------:R-:W-:Y:S01]  /*18e0*/  IMAD.MOV R14, RZ, RZ, -R9 ;  /* 0x000000ffff0e7224 */ /* 0x000fe200078e0a09 */
[----:B------:R-:W-:Y:S01]  /*18f0*/  LOP3.LUT R7, R7, 0xfffc, RZ, 0xc0, !PT ;  /* 0x0000fffc07077812 */ /* 0x000fe200078ec0ff */
[----:B------:R-:W-:Y:S01]  /*1900*/  ULDC UR16, c[0x0][0x4b4] ;  /* 0x00012d0000107ab9 */ /* 0x000fe20000000800 */
[----:B------:R-:W-:Y:S01]  /*1910*/  PRMT R10, R6, 0x9910, RZ ;  /* 0x00009910060a7816 */ /* 0x000fe200000000ff */
[----:B------:R-:W-:Y:S01]  /*1920*/  UIADD3 UR20, UR28, 0x2, URZ ;  /* 0x000000021c147890 */ /* 0x000fe2000fffe03f */
[----:B------:R-:W-:Y:S01]  /*1930*/  LEA.HI R4, R8, R3, RZ, 0x15 ;  /* 0x0000000308047211 */ /* 0x000fe200078fa8ff */
[----:B------:R-:W-:Y:S01]  /*1940*/  IMAD.MOV R11, RZ, RZ, -R7 ;  /* 0x000000ffff0b7224 */ /* 0x000fe200078e0a07 */
[C---:B------:R-:W-:Y:S01]  /*1950*/  LOP3.LUT R8, R6.reuse, 0xffff, RZ, 0xc0, !PT ;  /* 0x0000ffff06087812 */ /* 0x040fe200078ec0ff */
[----:B------:R-:W-:Y:S01]  /*1960*/  IMAD.MOV.U32 R7, RZ, RZ, R10 ;  /* 0x000000ffff077224 */ /* 0x000fe200078e000a */
[----:B------:R-:W-:Y:S01]  /*1970*/  LOP3.LUT R6, R6, 0xfff0, RZ, 0xc0, !PT ;  /* 0x0000fff006067812 */ /* 0x000fe200078ec0ff */
[----:B------:R-:W-:Y:S01]  /*1980*/  UIADD3 UR52, UR28, 0x202, URZ ;  /* 0x000002021c347890 */ /* 0x000fe2000fffe03f */
[----:B------:R-:W-:Y:S01]  /*1990*/  PRMT R10, R11, 0x7710, RZ ;  /* 0x000077100b0a7816 */ /* 0x000fe200000000ff */
[----:B------:R-:W-:Y:S01]  /*19a0*/  UIADD3 UR32, UR28, 0x400, URZ ;  /* 0x000004001c207890 */ /* 0x000fe2000fffe03f */
[----:B------:R-:W-:Y:S01]  /*19b0*/  SHF.R.S32.HI R7, RZ, 0x4, R7 ;  /* 0x00000004ff077819 */ /* 0x000fe20000011407 */
[----:B------:R-:W-:Y:S01]  /*19c0*/  IMAD.MOV R12, RZ, RZ, -R6 ;  /* 0x000000ffff0c7224 */ /* 0x000fe200078e0a06 */
[----:B------:R-:W-:Y:S01]  /*19d0*/  PRMT R14, R14, 0x7710, RZ ;  /* 0x000077100e0e7816 */ /* 0x000fe200000000ff */
[----:B------:R-:W-:Y:S01]  /*19e0*/  IMAD.IADD R10, R3, 0x1, R10 ;  /* 0x00000001030a7824 */ /* 0x000fe200078e020a */
[----:B------:R-:W-:Y:S01]  /*19f0*/  LEA.HI R8, R8, R7, RZ, 0x11 ;  /* 0x0000000708087211 */ /* 0x000fe200078f88ff */
[----:B-1----:R-:W-:Y:S01]  /*1a00*/  UIMAD.WIDE.U32 UR14, UR17, UR14, URZ ;  /* 0x0000000e110e72a5 */ /* 0x002fe2000f8e003f */
[----:B------:R-:W-:Y:S01]  /*1a10*/  PRMT R4, R4, 0x9910, RZ ;  /* 0x0000991004047816 */ /* 0x000fe200000000ff */
[----:B------:R-:W-:Y:S01]  /*1a20*/  UIADD3 UR36, UR28, 0x402, URZ ;  /* 0x000004021c247890 */ /* 0x000fe2000fffe03f */
[----:B------:R-:W-:Y:S01]  /*1a30*/  LOP3.LUT R9, R10, 0x80, RZ, 0xc0, !PT ;  /* 0x000000800a097812 */ /* 0x000fe200078ec0ff */
[----:B------:R-:W-:Y:S01]  /*1a40*/  UIADD3 UR14, -UR15, UR17, URZ ;  /* 0x000000110f0e7290 */ /* 0x000fe2000fffe13f */
[----:B------:R-:W-:Y:S01]  /*1a50*/  LOP3.LUT R8, R8, 0xfe, RZ, 0xc0, !PT ;  /* 0x000000fe08087812 */ /* 0x000fe200078ec0ff */
[----:B------:R-:W-:Y:S01]  /*1a60*/  UIADD3 UR22, UR6, 0x2, URZ ;  /* 0x0000000206167890 */ /* 0x000fe2000fffe03f */
[----:B------:R-:W-:Y:S01]  /*1a70*/  LEA.HI R6, R9, R10, RZ, 0x19 ;  /* 0x0000000a09067211 */ /* 0x000fe200078fc8ff */
[C---:B------:R-:W-:Y:S01]  /*1a80*/  IMAD.IADD R9, R3.reuse, 0x1, R14 ;  /* 0x0000000103097824 */ /* 0x040fe200078e020e */
[----:B------:R-:W-:Y:S01]  /*1a90*/  SHF.R.S32.HI R4, RZ, 0x5, R4 ;  /* 0x00000005ff047819 */ /* 0x000fe20000011404 */
[----:B------:R-:W-:Y:S01]  /*1aa0*/  IMAD.MOV R8, RZ, RZ, -R8 ;  /* 0x000000ffff087224 */ /* 0x000fe200078e0a08 */
[----:B------:R-:W-:Y:S01]  /*1ab0*/  LOP3.LUT R6, R6, 0xfe, RZ, 0xc0, !PT ;  /* 0x000000fe06067812 */ /* 0x000fe200078ec0ff */
[----:B------:R-:W-:Y:S01]  /*1ac0*/  USHF.R.U32.HI UR14, URZ, UR13, UR14 ;  /* 0x0000000d3f0e7299 */ /* 0x000fe2000801160e */
[----:B------:R-:W-:Y:S01]  /*1ad0*/  PRMT R12, R12, 0x7710, RZ ;  /* 0x000077100c0c7816 */ /* 0x000fe200000000ff */
[----:B------:R-:W-:Y:S01]  /*1ae0*/  UIADD3 UR54, UR6, 0x202, URZ ;  /* 0x0000020206367890 */ /* 0x000fe2000fffe03f */
[----:B------:R-:W-:Y:S01]  /*1af0*/  PRMT R8, R8, 0x7710, RZ ;  /* 0x0000771008087816 */ /* 0x000fe200000000ff */
[----:B------:R-:W-:Y:S01]  /*1b00*/  IMAD.MOV R6, RZ, RZ, -R6 ;  /* 0x000000ffff067224 */ /* 0x000fe200078e0a06 */
[----:B------:R-:W-:Y:S01]  /*1b10*/  UIADD3 UR14, UR15, UR14, URZ ;  /* 0x0000000e0f0e7290 */ /* 0x000fe2000fffe03f */
[----:B------:R-:W-:Y:S01]  /*1b20*/  IMAD.IADD R3, R3, 0x1, R12 ;  /* 0x0000000103037824 */ /* 0x000fe200078e020c */
[----:B------:R-:W-:Y:S01]  /*1b30*/  UIADD3 UR34, UR6, 0x400, URZ ;  /* 0x0000040006227890 */ /* 0x000fe2000fffe03f */
[----:B------:R-:W-:Y:S01]  /*1b40*/  IMAD.IADD R7, R7, 0x1, R8 ;  /* 0x0000000107077824 */ /* 0x000fe200078e0208 */
[----:B------:R-:W-:Y:S01]  /*1b50*/  PRMT R11, R6, 0x7710, RZ ;  /* 0x00007710060b7816 */ /* 0x000fe200000000ff */
[----:B------:R-:W-:Y:S01]  /*1b60*/  USHF.R.U32.HI UR13, URZ, UR11, UR14 ;  /* 0x0000000b3f0d7299 */ /* 0x000fe2000801160e */
[----:B------:R-:W-:Y:S01]  /*1b70*/  PRMT R6, R9, 0x8880, RZ ;  /* 0x0000888009067816 */ /* 0x000fe200000000ff */
[----:B------:R-:W-:-:S02]  /*1b80*/  UIADD3 UR38, UR6, 0x402, URZ ;  /* 0x0000040206267890 */ /* 0x000fc4000fffe03f */
[----:B------:R-:W-:Y:S01]  /*1b90*/  IMAD.IADD R20, R10, 0x1, R11 ;  /* 0x000000010a147824 */ /* 0x000fe200078e020b */
[----:B------:R-:W-:Y:S01]  /*1ba0*/  PRMT R10, R4, 0x9910, RZ ;  /* 0x00009910040a7816 */ /* 0x000fe200000000ff */
[----:B------:R-:W-:Y:S01]  /*1bb0*/  UISETP.GE.AND UP0, UPT, UR13, UR18, UPT ;  /* 0x000000120d00728c */ /* 0x000fe2000bf06270 */
[----:B------:R-:W-:Y:S01]  /*1bc0*/  PRMT R4, R6, 0x7710, RZ ;  /* 0x0000771006047816 */ /* 0x000fe200000000ff */
[----:B------:R-:W-:Y:S01]  /*1bd0*/  UIADD3 UR11, -UR13, URZ, URZ ;  /* 0x0000003f0d0b7290 */ /* 0x000fe2000fffe13f */
[----:B------:R-:W-:Y:S01]  /*1be0*/  PRMT R11, R3, 0x9910, RZ ;  /* 0x00009910030b7816 */ /* 0x000fe200000000ff */
[----:B------:R-:W-:Y:S01]  /*1bf0*/  USEL UR8, UR8, UR10, !UP0 ;  /* 0x0000000a08087287 */ /* 0x000fe2000c000000 */
[----:B------:R-:W-:Y:S01]  /*1c00*/  SHF.R.U32.HI R4, RZ, 0x7, R4 ;  /* 0x00000007ff047819 */ /* 0x000fe20000011604 */
[----:B------:R-:W-:Y:S02]  /*1c10*/  UIMAD UR11, UR11, UR16, UR17 ;  /* 0x000000100b0b72a4 */ /* 0x000fe4000f8e0211 */
[----:B------:R-:W-:Y:S01]  /*1c20*/  IMAD R15, R10, 0x10, R11 ;  /* 0x000000100a0f7824 */ /* 0x000fe200078e020b */
[----:B------:R-:W-:Y:S01]  /*1c30*/  LOP3.LUT R6, R4, 0xff, RZ, 0xc0, !PT ;  /* 0x000000ff04067812 */ /* 0x000fe200078ec0ff */
[----:B------:R-:W-:Y:S01]  /*1c40*/  ULDC.64 UR14, c[0x0][0x4a8] ;  /* 0x00012a00000e7ab9 */ /* 0x000fe20000000a00 */
[----:B------:R-:W-:Y:S01]  /*1c50*/  PRMT R4, R7, 0x8880, RZ ;  /* 0x0000888007047816 */ /* 0x000fe200000000ff */
[----:B------:R-:W-:Y:S01]  /*1c60*/  @UP0 ULDC UR15, c[0x0][0x4c4] ;  /* 0x00013100000f0ab9 */ /* 0x000fe20000000800 */
[CC--:B------:R-:W-:Y:S01]  /*1c70*/  LEA.HI R3, R6.reuse, R9.reuse, RZ, 0x1a ;  /* 0x0000000906037211 */ /* 0x0c0fe200078fd0ff */
[----:B------:R-:W-:Y:S01]  /*1c80*/  USEL UR7, UR7, UR9, !UP0 ;  /* 0x0000000907077287 */ /* 0x000fe2000c000000 */
[----:B------:R-:W-:Y:S01]  /*1c90*/  LEA.HI R7, R6, R9, RZ, 0x1d ;  /* 0x0000000906077211 */ /* 0x000fe200078fe8ff */
[----:B------:R-:W-:Y:S01]  /*1ca0*/  ULOP3.LUT UR10, UR8, 0xff, URZ, 0xc0, !UPT ;  /* 0x000000ff080a7892 */ /* 0x000fe2000f8ec03f */
[C---:B------:R-:W-:Y:S01]  /*1cb0*/  LOP3.LUT R6, R3.reuse, 0xfffc, RZ, 0xc0, !PT ;  /* 0x0000fffc03067812 */ /* 0x040fe200078ec0ff */
[----:B------:R-:W-:Y:S01]  /*1cc0*/  UIMAD.WIDE.U32 UR8, UR11, UR15, URZ ;  /* 0x0000000f0b0872a5 */ /* 0x000fe2000f8e003f */
[----:B------:R-:W-:Y:S01]  /*1cd0*/  PRMT R8, R3, 0x8880, RZ ;  /* 0x0000888003087816 */ /* 0x000fe200000000ff */
[----:B------:R-:W-:Y:S01]  /*1ce0*/  IMAD R15, R15, 0x8, R4 ;  /* 0x000000080f0f7824 */ /* 0x000fe200078e0204 */
[----:B------:R-:W-:Y:S01]  /*1cf0*/  ULOP3.LUT UR7, UR7, 0xff, URZ, 0xc0, !UPT ;  /* 0x000000ff07077892 */ /* 0x000fe2000f8ec03f */
[----:B------:R-:W-:Y:S01]  /*1d00*/  IMAD.MOV R12, RZ, RZ, -R6 ;  /* 0x000000ffff0c7224 */ /* 0x000fe200078e0a06 */
[----:B------:R-:W-:Y:S01]  /*1d10*/  SHF.R.S32.HI R6, RZ, 0x2, R8 ;  /* 0x00000002ff067819 */ /* 0x000fe20000011408 */
[----:B------:R-:W-:Y:S01]  /*1d20*/  IMAD.SHL.U32 R3, R15, 0x8, RZ ;  /* 0x000000080f037824 */ /* 0x000fe200078e00ff */
[----:B------:R-:W-:Y:S01]  /*1d30*/  UIADD3 UR8, UR11, -UR9, URZ ;  /* 0x800000090b087290 */ /* 0x000fe2000fffe03f */
[----:B------:R-:W-:Y:S01]  /*1d40*/  PRMT R7, R7, 0x8880, RZ ;  /* 0x0000888007077816 */ /* 0x000fe200000000ff */
[----:B------:R-:W-:Y:S01]  /*1d50*/  @UP0 ULDC UR14, c[0x0][0x4c0] ;  /* 0x00013000000e0ab9 */ /* 0x000fe20000000800 */
[----:B------:R-:W-:Y:S01]  /*1d60*/  PRMT R8, R12, 0x7710, RZ ;  /* 0x000077100c087816 */ /* 0x000fe200000000ff */
[----:B------:R-:W-:Y:S01]  /*1d70*/  USHF.R.U32.HI UR7, URZ, UR7, UR8 ;  /* 0x000000073f077299 */ /* 0x000fe20008011608 */
[----:B------:R-:W-:Y:S01]  /*1d80*/  LOP3.LUT R12, R6, 0xffff, RZ, 0xc0, !PT ;  /* 0x0000ffff060c7812 */ /* 0x000fe200078ec0ff */
[----:B------:R-:W-:Y:S01]  /*1d90*/  UIADD3 UR16, UR28, 0x200, URZ ;  /* 0x000002001c107890 */ /* 0x000fe2000fffe03f */
[----:B------:R-:W-:Y:S01]  /*1da0*/  IADD3 R3, R3, UR4, R3 ;  /* 0x0000000403037c10 */ /* 0x000fe2000fffe003 */
[----:B------:R-:W-:Y:S01]  /*1db0*/  IMAD.IADD R9, R9, 0x1, R8 ;  /* 0x0000000109097824 */ /* 0x000fe200078e0208 */
[----:B------:R-:W-:Y:S01]  /*1dc0*/  SHF.R.U32.HI R8, RZ, 0x5, R12 ;  /* 0x00000005ff087819 */ /* 0x000fe2000001160c */
[----:B------:R-:W-:-:S02]  /*1dd0*/  UIADD3 UR7, UR9, UR7, URZ ;  /* 0x0000000709077290 */ /* 0x000fc4000fffe03f */
[C---:B------:R-:W-:Y:S01]  /*1de0*/  VIADD R18, R3.reuse, 0x12400 ;  /* 0x0001240003127836 */ /* 0x040fe20000000000 */
[----:B------:R-:W-:Y:S01]  /*1df0*/  LOP3.LUT R15, R8, 0x7, RZ, 0xc0, !PT ;  /* 0x00000007080f7812 */ /* 0x000fe200078ec0ff */
[----:B------:R-:W-:Y:S01]  /*1e00*/  USHF.R.U32.HI UR7, URZ, UR10, UR7 ;  /* 0x0000000a3f077299 */ /* 0x000fe20008011607 */
[C---:B------:R-:W-:Y:S01]  /*1e10*/  VIADD R16, R3.reuse, 0x12420 ;  /* 0x0001242003107836 */ /* 0x040fe20000000000 */
[----:B------:R-:W-:Y:S01]  /*1e20*/  ULDC UR9, c[0x0][0x4a0] ;  /* 0x0001280000097ab9 */ /* 0x000fe20000000800 */
[C---:B------:R-:W-:Y:S01]  /*1e30*/  VIADD R14, R3.reuse, 0x12440 ;  /* 0x00012440030e7836 */ /* 0x040fe20000000000 */
[----:B------:R-:W-:Y:S01]  /*1e40*/  UIADD3 UR8, -UR7, URZ, URZ ;  /* 0x0000003f07087290 */ /* 0x000fe2000fffe13f */
[----:B------:R-:W-:Y:S01]  /*1e50*/  IMAD.IADD R15, R6, 0x1, R15 ;  /* 0x00000001060f7824 */ /* 0x000fe200078e020f */
[----:B------:R-:W-:Y:S01]  /*1e60*/  SHF.R.U32.HI R19, RZ, 0x3, R18 ;  /* 0x00000003ff137819 */ /* 0x000fe20000011612 */
[----:B------:R-:W-:Y:S01]  /*1e70*/  VIADD R3, R3, 0x12460 ;  /* 0x0001246003037836 */ /* 0x000fe20000000000 */
[----:B------:R-:W-:Y:S01]  /*1e80*/  UIMAD UR8, UR14, UR8, UR11 ;  /* 0x000000080e0872a4 */ /* 0x000fe2000f8e020b */
[----:B------:R-:W-:Y:S01]  /*1e90*/  SHF.R.U32.HI R17, RZ, 0x3, R16 ;  /* 0x00000003ff117819 */ /* 0x000fe20000011610 */
[----:B------:R-:W-:Y:S01]  /*1ea0*/  UIADD3 UR18, UR6, 0x200, URZ ;  /* 0x0000020006127890 */ /* 0x000fe2000fffe03f */
[----:B------:R-:W-:Y:S01]  /*1eb0*/  LOP3.LUT R15, R15, 0xfff8, RZ, 0xc0, !PT ;  /* 0x0000fff80f0f7812 */ /* 0x000fe200078ec0ff */
[----:B------:R-:W-:Y:S01]  /*1ec0*/  ULDC.64 UR10, c[0x0][0x498] ;  /* 0x00012600000a7ab9 */ /* 0x000fe20000000a00 */
[----:B------:R-:W-:Y:S01]  /*1ed0*/  SHF.R.U32.HI R12, RZ, 0x3, R3 ;  /* 0x00000003ff0c7819 */ /* 0x000fe20000011603 */
[----:B------:R-:W-:Y:S01]  /*1ee0*/  UIMAD UR10, UR13, UR10, UR8 ;  /* 0x0000000a0d0a72a4 */ /* 0x000fe2000f8e0208 */
[----:B------:R-:W-:Y:S01]  /*1ef0*/  LOP3.LUT R18, R18, 0x70, R19, 0x78, !PT ;  /* 0x0000007012127812 */ /* 0x000fe200078e7813 */
[----:B------:R-:W-:Y:S01]  /*1f00*/  IMAD.MOV R21, RZ, RZ, -R15 ;  /* 0x000000ffff157224 */ /* 0x000fe200078e0a0f */
[----:B------:R-:W-:Y:S01]  /*1f10*/  SHF.R.U32.HI R15, RZ, 0x3, R14 ;  /* 0x00000003ff0f7819 */ /* 0x000fe2000001160e */
[----:B------:R-:W-:Y:S01]  /*1f20*/  UIMAD.WIDE.U32 UR8, UR10, UR9, URZ ;  /* 0x000000090a0872a5 */ /* 0x000fe2000f8e003f */
[----:B------:R-:W-:Y:S01]  /*1f30*/  LOP3.LUT R12, R3, 0x70, R12, 0x78, !PT ;  /* 0x00000070030c7812 */ /* 0x000fe200078e780c */
[----:B------:R-:W-:Y:S01]  /*1f40*/  UIADD3 UR40, UR24, 0x4, URZ ;  /* 0x0000000418287890 */ /* 0x000fe2000fffe03f */
[----:B------:R-:W-:Y:S01]  /*1f50*/  PRMT R21, R21, 0x7710, RZ ;  /* 0x0000771015157816 */ /* 0x000fe200000000ff */
[----:B------:R-:W-:Y:S01]  /*1f60*/  UIADD3 UR8, UR10, -UR9, URZ ;  /* 0x800000090a087290 */ /* 0x000fe2000fffe03f */
[----:B------:R-:W-:Y:S01]  /*1f70*/  LOP3.LUT R16, R16, 0x70, R17, 0x78, !PT ;  /* 0x0000007010107812 */ /* 0x000fe200078e7811 */
[----:B------:R-:W-:Y:S01]  /*1f80*/  UIADD3 UR44, UR24, 0x406, URZ ;  /* 0x00000406182c7890 */ /* 0x000fe2000fffe03f */
[----:B------:R-:W-:Y:S01]  /*1f90*/  LOP3.LUT R14, R14, 0x70, R15, 0x78, !PT ;  /* 0x000000700e0e7812 */ /* 0x000fe200078e780f */
[----:B------:R-:W-:Y:S01]  /*1fa0*/  IMAD.IADD R6, R6, 0x1, R21 ;  /* 0x0000000106067824 */ /* 0x000fe200078e0215 */
[----:B------:R-:W-:Y:S01]  /*1fb0*/  USHF.R.U32.HI UR8, URZ, UR5, UR8 ;  /* 0x000000053f087299 */ /* 0x000fe20008011608 */
[----:B------:R-:W1:Y:S01]  /*1fc0*/  LDC R21, c[0x0][0x488] ;  /* 0x00012200ff157b82 */ /* 0x000e620000000800 */
[----:B------:R-:W-:Y:S01]  /*1fd0*/  PRMT R3, R20, 0x8880, RZ ;  /* 0x0000888014037816 */ /* 0x000fe200000000ff */
[----:B------:R-:W-:Y:S01]  /*1fe0*/  UIADD3 UR50, UR26, 0x40, URZ ;  /* 0x000000401a327890 */ /* 0x000fe2000fffe03f */
[----:B------:R-:W-:Y:S01]  /*1ff0*/  PRMT R6, R6, 0x9910, RZ ;  /* 0x0000991006067816 */ /* 0x000fe200000000ff */
[----:B------:R-:W-:Y:S01]  /*2000*/  UIADD3 UR8, UR9, UR8, URZ ;  /* 0x0000000809087290 */ /* 0x000fe2000fffe03f */
[----:B------:R-:W-:Y:S01]  /*2010*/  UMOV UR21, 0x80000020 ;  /* 0x8000002000157882 */ /* 0x000fe20000000000 */
[----:B------:R-:W-:-:S02]  /*2020*/  UMOV UR53, 0x80000020 ;  /* 0x8000002000357882 */ /* 0x000fc40000000000 */
[----:B------:R-:W-:Y:S01]  /*2030*/  IMAD R6, R5, 0x40, R6 ;  /* 0x0000004005067824 */ /* 0x000fe200078e0206 */
[----:B------:R-:W-:Y:S01]  /*2040*/  SHF.R.S32.HI R5, RZ, 0x5, R7 ;  /* 0x00000005ff057819 */ /* 0x000fe20000011407 */
[----:B------:R-:W-:Y:S01]  /*2050*/  USHF.R.U32.HI UR12, URZ, UR12, UR8 ;  /* 0x0000000c3f0c7299 */ /* 0x000fe20008011608 */
[----:B------:R-:W-:Y:S01]  /*2060*/  VIADD R7, R13, 0x1 ;  /* 0x000000010d077836 */ /* 0x000fe20000000000 */
[----:B------:R-:W-:Y:S01]  /*2070*/  UMOV UR33, 0x80000020 ;  /* 0x8000002000217882 */ /* 0x000fe20000000000 */
[----:B------:R-:W-:Y:S01]  /*2080*/  PRMT R5, R5, 0x9910, RZ ;  /* 0x0000991005057816 */ /* 0x000fe200000000ff */
[----:B------:R-:W-:Y:S01]  /*2090*/  UIADD3 UR5, -UR12, URZ, URZ ;  /* 0x0000003f0c057290 */ /* 0x000fe2000fffe13f */
[----:B------:R-:W-:Y:S01]  /*20a0*/  UMOV UR37, 0x80000020 ;  /* 0x8000002000257882 */ /* 0x000fe20000000000 */
[----:B------:R-:W-:Y:S02]  /*20b0*/  UMOV UR23, 0x80000020 ;  /* 0x8000002000177882 */ /* 0x000fe40000000000 */
[----:B------:R-:W-:Y:S01]  /*20c0*/  IMAD R8, R5, 0x10, R6 ;  /* 0x0000001005087824 */ /* 0x000fe200078e0206 */
[----:B------:R-:W-:Y:S01]  /*20d0*/  IADD3 R6, -R13, 0x4, RZ ;  /* 0x000000040d067810 */ /* 0x000fe20007ffe1ff */
[----:B------:R-:W-:Y:S01]  /*20e0*/  UIMAD UR11, UR5, UR11, UR10 ;  /* 0x0000000b050b72a4 */ /* 0x000fe2000f8e020a */
[----:B------:R-:W-:Y:S01]  /*20f0*/  UMOV UR19, 0x80000020 ;  /* 0x8000002000137882 */ /* 0x000fe20000000000 */
[----:B------:R-:W-:Y:S01]  /*2100*/  UMOV UR55, 0x80000020 ;  /* 0x8000002000377882 */ /* 0x000fe20000000000 */
[----:B-1----:R-:W-:Y:S01]  /*2110*/  ISETP.LE.AND P0, PT, R21, UR17, PT ;  /* 0x0000001115007c0c */ /* 0x002fe2000bf03270 */
[----:B------:R-:W-:Y:S01]  /*2120*/  UMOV UR17, 0x80000020 ;  /* 0x8000002000117882 */ /* 0x000fe20000000000 */
[----:B------:R-:W-:Y:S01]  /*2130*/  UMOV UR35, 0x80000020 ;  /* 0x8000002000237882 */ /* 0x000fe20000000000 */
[----:B------:R-:W-:Y:S01]  /*2140*/  UMOV UR39, 0x80000020 ;  /* 0x8000002000277882 */ /* 0x000fe20000000000 */
[----:B------:R-:W-:Y:S01]  /*2150*/  UMOV UR41, 0x40000040 ;  /* 0x4000004000297882 */ /* 0x000fe20000000000 */
[----:B------:R-:W-:Y:S01]  /*2160*/  UMOV UR45, 0x40000040 ;  /* 0x40000040002d7882 */ /* 0x000fe20000000000 */
[----:B------:R-:W-:-:S07]  /*2170*/  UMOV UR51, 0x80000020 ;  /* 0x8000002000337882 */ /* 0x000fce0000000000 */
[----:B------:R-:W-:Y:S05]  /*2180*/  @P0 EXIT ;  /* 0x000000000000094d */ /* 0x000fea0003800000 */
[----:B------:R-:W1:Y:S02]  /*2190*/  SYNCS.PHASECHK.TRANS64.TRYWAIT P0, [UR4], RZ ;  /* 0x000000ffff0075a7 */ /* 0x000e640008000144 */
[----:B-1----:R-:W-:Y:S05]  /*21a0*/  @!P0 BRA `(.L_x_12) ;  /* 0x0000007c00088947 */ /* 0x002fea0003800000 */
.L_x_39:
[----:B------:R-:W2:Y:S02]  /*21b0*/  SYNCS.PHASECHK.TRANS64.TRYWAIT P0, [UR4+0x10], RZ ;  /* 0x000010ffff0075a7 */ /* 0x000ea40008000144 */
[----:B--2---:R-:W-:Y:S05]  /*21c0*/  @P0 BRA `(.L_x_13) ;  /* 0x0000000000080947 */ /* 0x004fea0003800000 */
[----:B------:R-:W2:Y:S02]  /*21d0*/  SYNCS.PHASECHK.TRANS64.TRYWAIT P0, [UR4+0x10], RZ ;  /* 0x000010ffff0075a7 */ /* 0x000ea40008000144 */
[----:B--2---:R-:W-:Y:S05]  /*21e0*/  @!P0 BRA `(.L_x_14) ;  /* 0x0000007c00108947 */ /* 0x004fea0003800000 */
.L_x_13:
[----:B------:R-:W-:Y:S01]  /*21f0*/  WARPGROUP.ARRIVE ;  /* 0x00000000000079c5 */ /* 0x000fe20000000000 */
[----:B------:R-:W-:Y:S01]  /*2200*/  ULDC UR5, c[0x0][0x48c] ;  /* 0x0001230000057ab9 */ /* 0x000fe20000000800 */
[----:B------:R-:W-:Y:S01]  /*2210*/  ULDC UR47, c[0x0][0x21c] ;  /* 0x00008700002f7ab9 */ /* 0x000fe20000000800 */
[----:B------:R-:W-:Y:S01]  /*2220*/  ULDC UR48, c[0x0][0x210] ;  /* 0x0000840000307ab9 */ /* 0x000fe20000000800 */
[----:B------:R-:W-:Y:S01]  /*2230*/  UIADD3 UR8, -UR7, UR5, URZ ;  /* 0x0000000507087290 */ /* 0x000fe2000fffe13f */
[----:B-1----:R-:W-:Y:S01]  /*2240*/  IMAD.IADD R5, R9, 0x1, R9 ;  /* 0x0000000109057824 */ /* 0x002fe200078e0209 */
[----:B------:R-:W-:Y:S01]  /*2250*/  HGMMA.64x128x16.F32.BF16 R24, gdesc[UR28], RZ, !UPT ;  /* 0x01e000001c1879f0 */ /* 0x000fe2000c7018ff */
[----:B------:R-:W-:Y:S01]  /*2260*/  UIADD3 UR10, UR47, -UR48, URZ ;  /* 0x800000302f0a7290 */ /* 0x000fe2000fffe03f */
[----:B------:R-:W-:Y:S01]  /*2270*/  IMAD.MOV.U32 R89, RZ, RZ, -0x1 ;  /* 0xffffffffff597424 */ /* 0x000fe200078e00ff */
[----:B------:R-:W-:Y:S01]  /*2280*/  UIADD3 UR46, -UR47, URZ, URZ ;  /* 0x0000003f2f2e7290 */ /* 0x000fe2000fffe13f */
[----:B------:R-:W-:Y:S01]  /*2290*/  IMAD.MOV R5, RZ, RZ, -R5 ;  /* 0x000000ffff057224 */ /* 0x000fe200078e0a05 */
[----:B------:R-:W-:Y:S01]  /*22a0*/  ULEA UR8, UR8, UR10, 0x7 ;  /* 0x0000000a08087291 */ /* 0x000fe2000f8e383f */
[----:B------:R-:W-:Y:S01]  /*22b0*/  VIADD R136, R16, 0x4000 ;  /* 0x0000400010887836 */ /* 0x000fe20000000000 */
[----:B------:R-:W-:Y:S01]  /*22c0*/  UIADD3 UR13, UR47, -0x1, URZ ;  /* 0xffffffff2f0d7890 */ /* 0x000fe2000fffe03f */
[----:B------:R-:W-:Y:S01]  /*22d0*/  VIADD R138, R14, 0x4000 ;  /* 0x000040000e8a7836 */ /* 0x000fe20000000000 */
[----:B------:R-:W-:Y:S01]  /*22e0*/  UIADD3 UR49, -UR8, URZ, URZ ;  /* 0x0000003f08317290 */ /* 0x000fe2000fffe13f */
[----:B------:R-:W-:Y:S01]  /*22f0*/  PRMT R5, R5, 0x7710, RZ ;  /* 0x0000771005057816 */ /* 0x000fe200000000ff */
[----:B------:R-:W-:Y:S01]  /*2300*/  USHF.R.S32.HI UR46, URZ, 0x1f, UR46 ;  /* 0x0000001f3f2e7899 */ /* 0x000fe2000801142e */
[----:B------:R-:W-:Y:S01]  /*2310*/  VIADD R140, R12, 0x4000 ;  /* 0x000040000c8c7836 */ /* 0x000fe20000000000 */
[----:B------:R-:W-:Y:S01]  /*2320*/  UIADD3 UR10, UR8, -0x1, URZ ;  /* 0xffffffff080a7890 */ /* 0x000fe2000fffe03f */
[----:B------:R-:W-:Y:S01]  /*2330*/  LOP3.LUT R5, R5, 0xffff, RZ, 0xc0, !PT ;  /* 0x0000ffff05057812 */ /* 0x000fe200078ec0ff */
[----:B------:R-:W-:-:S02]  /*2340*/  USHF.R.S32.HI UR56, URZ, 0x1f, UR49 ;  /* 0x0000001f3f387899 */ /* 0x000fc40008011431 */
[----:B------:R-:W-:Y:S01]  /*2350*/  UISETP.GT.AND UP1, UPT, UR47, URZ, UPT ;  /* 0x0000003f2f00728c */ /* 0x000fe2000bf24270 */
[----:B------:R-:W-:Y:S01]  /*2360*/  PRMT R5, R5, 0x8880, RZ ;  /* 0x0000888005057816 */ /* 0x000fe200000000ff */
[----:B------:R-:W-:Y:S02]  /*2370*/  USHF.R.S32.HI UR57, URZ, 0x1f, UR13 ;  /* 0x0000001f3f397899 */ /* 0x000fe4000801140d */
[----:B------:R-:W-:Y:S02]  /*2380*/  ULEA.HI UR46, UR46, -UR47, URZ, 0x7 ;  /* 0x8000002f2e2e7291 */ /* 0x000fe4000f8f383f */
[----:B------:R-:W-:Y:S01]  /*2390*/  USHF.R.S32.HI UR49, URZ, 0x1f, UR10 ;  /* 0x0000001f3f317899 */ /* 0x000fe2000801140a */
[----:B------:R-:W-:Y:S01]  /*23a0*/  VIADD R13, R5, -UR48 ;  /* 0x80000030050d7c36 */ /* 0x000fe20008000000 */
[----:B------:R-:W-:Y:S02]  /*23b0*/  ULEA.HI UR56, UR56, -UR8, URZ, 0x7 ;  /* 0x8000000838387291 */ /* 0x000fe4000f8f383f */
[----:B------:R-:W-:-:S02]  /*23c0*/  UISETP.GT.AND UP0, UPT, UR8, URZ, UPT ;  /* 0x0000003f0800728c */ /* 0x000fc4000bf04270 */
[----:B------:R-:W-:Y:S01]  /*23d0*/  ULEA.HI UR13, UR57, UR13, URZ, 0x7 ;  /* 0x0000000d390d7291 */ /* 0x000fe2000f8f383f */
[----:B------:R-:W-:Y:S01]  /*23e0*/  IADD3 R15, R8, UR47, R13 ;  /* 0x0000002f080f7c10 */ /* 0x000fe2000fffe00d */
[----:B------:R-:W-:Y:S01]  /*23f0*/  USHF.R.S32.HI UR46, URZ, 0x7, UR46 ;  /* 0x000000073f2e7899 */ /* 0x000fe2000801142e */
[----:B------:R-:W-:Y:S01]  /*2400*/  VIADD R13, R5, UR47 ;  /* 0x0000002f050d7c36 */ /* 0x000fe20008000000 */
[----:B------:R-:W-:Y:S02]  /*2410*/  ULEA.HI UR49, UR49, UR10, URZ, 0x7 ;  /* 0x0000000a31317291 */ /* 0x000fe4000f8f383f */
[----:B------:R-:W-:Y:S01]  /*2420*/  USHF.R.S32.HI UR56, URZ, 0x7, UR56 ;  /* 0x000000073f387899 */ /* 0x000fe20008011438 */
[----:B------:R-:W-:Y:S01]  /*2430*/  UMOV UR42, 0x0 ;  /* 0x00000000002a7882 */ /* 0x000fe20000000000 */
[----:B------:R-:W-:Y:S01]  /*2440*/  UMOV UR43, 0x1 ;  /* 0x00000001002b7882 */ /* 0x000fe20000000000 */
[----:B------:R-:W-:Y:S02]  /*2450*/  ULEA.HI.SX32 UR49, UR49, 0x1, 0x19 ;  /* 0x0000000131317891 */ /* 0x000fe4000f8fca3f */
[----:B------:R-:W-:-:S02]  /*2460*/  @UP1 UIMAD.WIDE UR14, UR13, 0x2000000, UR42 ;  /* 0x020000000d0e18a5 */ /* 0x000fc4000f8e022a */
[----:B------:R-:W-:Y:S02]  /*2470*/  UIADD3 UR56, -UR56, URZ, URZ ;  /* 0x0000003f38387290 */ /* 0x000fe4000fffe13f */
[----:B------:R-:W-:Y:S02]  /*2480*/  UIADD3 UR46, -UR46, URZ, URZ ;  /* 0x0000003f2e2e7290 */ /* 0x000fe4000fffe13f */
[----:B------:R-:W-:Y:S02]  /*2490*/  ULOP3.LUT UR9, URZ, UR7, URZ, 0x33, !UPT ;  /* 0x000000073f097292 */ /* 0x000fe4000f8e333f */
[----:B------:R-:W-:Y:S01]  /*24a0*/  UIADD3 UR8, UR8, -0x80, URZ ;  /* 0xffffff8008087890 */ /* 0x000fe2000fffe03f */
[----:B------:R-:W-:Y:S02]  /*24b0*/  @!UP0 UMOV UR49, UR56 ;  /* 0x0000003800318c82 */ /* 0x000fe40008000000 */
[----:B------:R-:W-:Y:S01]  /*24c0*/  @UP1 UMOV UR46, UR15 ;  /* 0x0000000f002e1c82 */ /* 0x000fe20008000000 */
[----:B------:R-:W-:-:S02]  /*24d0*/  UIADD3 UR9, UR9, UR5, URZ ;  /* 0x0000000509097290 */ /* 0x000fc4000fffe03f */
[----:B------:R-:W-:Y:S02]  /*24e0*/  UISETP.LT.AND UP0, UPT, UR49, UR46, UPT ;  /* 0x0000002e3100728c */ /* 0x000fe4000bf01270 */
[----:B------:R-:W-:Y:S02]  /*24f0*/  USHF.L.U32 UR10, UR9, 0x7, URZ ;  /* 0x00000007090a7899 */ /* 0x000fe4000800063f */
[----:B------:R-:W-:Y:S01]  /*2500*/  USEL UR46, UR49, UR46, UP0 ;  /* 0x0000002e312e7287 */ /* 0x000fe20008000000 */
[----:B------:R-:W-:Y:S01]  /*2510*/  ULDC UR9, c[0x0][0x480] ;  /* 0x0001200000097ab9 */ /* 0x000fe20000000800 */
[----:B------:R-:W-:Y:S02]  /*2520*/  USHF.R.S32.HI UR13, URZ, 0x1f, UR8 ;  /* 0x0000001f3f0d7899 */ /* 0x000fe40008011408 */
[----:B------:R-:W-:Y:S01]  /*2530*/  IMAD.U32 R22, RZ, RZ, UR10 ;  /* 0x0000000aff167e24 */ /* 0x000fe2000f8e00ff */
[----:B------:R-:W-:Y:S02]  /*2540*/  UIADD3 UR5, UR46, -0x1, URZ ;  /* 0xffffffff2e057890 */ /* 0x000fe4000fffe03f */
[----:B------:R-:W-:-:S02]  /*2550*/  ULEA.HI UR13, UR13, UR8, URZ, 0x7 ;  /* 0x000000080d0d7291 */ /* 0x000fc4000f8f383f */
[----:B------:R-:W-:Y:S02]  /*2560*/  IADD3 R5, R15, 0x1, R22 ;  /* 0x000000010f057810 */ /* 0x000fe40007ffe016 */
[----:B------:R-:W-:Y:S01]  /*2570*/  VIMNMX R20, RZ, UR5, !PT ;  /* 0x00000005ff147c48 */ /* 0x000fe2000ffe0100 */
[----:B------:R-:W-:-:S04]  /*2580*/  USHF.R.S32.HI UR13, URZ, 0x7, UR13 ;  /* 0x000000073f0d7899 */ /* 0x000fc8000801140d */
[C---:B------:R-:W-:Y:S02]  /*2590*/  IMAD R13, R20.reuse, -0x80, R13 ;  /* 0xffffff80140d7824 */ /* 0x040fe400078e020d */
[----:B------:R-:W-:Y:S01]  /*25a0*/  IMAD R20, R20, -0x80, R5 ;  /* 0xffffff8014147824 */ /* 0x000fe200078e0205 */
[----:B------:R-:W-:-:S04]  /*25b0*/  VIMNMX R137, RZ, UR13, !PT ;  /* 0x0000000dff897c48 */ /* 0x000fc8000ffe0100 */
[----:B------:R-:W-:Y:S02]  /*25c0*/  VIMNMX R15, R13, R20, PT ;  /* 0x000000140d0f7248 */ /* 0x000fe40003fe0100 */
[----:B------:R-:W-:Y:S02]  /*25d0*/  VIADDMNMX R13, R20, 0x8, R13, PT ;  /* 0x00000008140d7846 */ /* 0x000fe4000380010d */
[----:B------:R-:W-:Y:S02]  /*25e0*/  SHF.R.S32.HI R22, RZ, 0x1f, R15 ;  /* 0x0000001fff167819 */ /* 0x000fe4000001140f */
[----:B------:R-:W-:Y:S02]  /*25f0*/  SHF.R.S32.HI R20, RZ, 0x1f, R13 ;  /* 0x0000001fff147819 */ /* 0x000fe4000001140d */
[----:B------:R-:W-:Y:S02]  /*2600*/  LEA.HI R22, R22, R15, RZ, 0x3 ;  /* 0x0000000f16167211 */ /* 0x000fe400078f18ff */
[----:B------:R-:W-:-:S02]  /*2610*/  LEA.HI R20, R20, R13, RZ, 0x3 ;  /* 0x0000000d14147211 */ /* 0x000fc400078f18ff */
[----:B------:R-:W-:Y:S02]  /*2620*/  LOP3.LUT R88, R22, 0xfffffff8, RZ, 0xc0, !PT ;  /* 0xfffffff816587812 */ /* 0x000fe400078ec0ff */
[----:B------:R-:W-:Y:S02]  /*2630*/  SHF.R.S32.HI R22, RZ, 0x3, R22 ;  /* 0x00000003ff167819 */ /* 0x000fe40000011416 */
[CC--:B------:R-:W-:Y:S02]  /*2640*/  ISETP.NE.AND P0, PT, R15.reuse, R88.reuse, PT ;  /* 0x000000580f00720c */ /* 0x0c0fe40003f05270 */
[----:B------:R-:W-:Y:S02]  /*2650*/  IADD3 R17, -R22, 0x1, RZ ;  /* 0x0000000116117810 */ /* 0x000fe40007ffe1ff */
[C---:B------:R-:W-:Y:S02]  /*2660*/  ISETP.LT.AND P0, PT, R15.reuse, RZ, P0 ;  /* 0x000000ff0f00720c */ /* 0x040fe40000701270 */
[----:B------:R-:W-:Y:S01]  /*2670*/  VIADDMNMX R88, R15, -R88, 0x2, PT ;  /* 0x000000020f587446 */ /* 0x000fe20003800958 */
[----:B------:R-:W-:Y:S10]  /*2680*/  HGMMA.64x128x16.F32.BF16 R24, gdesc[UR20], R24 ;  /* 0x01e00000141879f0 */ /* 0x000ff40008701818 */
[----:B------:R-:W-:-:S05]  /*2690*/  @!P0 IMAD.MOV R17, RZ, RZ, -R22 ;  /* 0x000000ffff118224 */ /* 0x000fca00078e0a16 */
[----:B------:R-:W-:-:S04]  /*26a0*/  IADD3 R88, -R88, R17, R17 ;  /* 0x0000001158587210 */ /* 0x000fc80007ffe111 */
[----:B------:R-:W-:-:S05]  /*26b0*/  VIMNMX R88, R88, -0x20, !PT ;  /* 0xffffffe058587848 */ /* 0x000fca0007fe0100 */
[----:B------:R-:W-:-:S05]  /*26c0*/  VIADD R88, R88, 0x20 ;  /* 0x0000002058587836 */ /* 0x000fca0000000000 */
[----:B------:R-:W-:-:S04]  /*26d0*/  SHF.R.U32.HI R88, RZ, R88, R89 ;  /* 0x00000058ff587219 */ /* 0x000fc80000011659 */
[C---:B------:R-:W-:Y:S02]  /*26e0*/  R2P PR, R88.reuse, 0x7e ;  /* 0x0000007e58007804 */ /* 0x040fe40000000000 */
[----:B------:R-:W-:Y:S01]  /*26f0*/  LOP3.LUT R21, R88, 0x1, RZ, 0xc0, !PT ;  /* 0x0000000158157812 */ /* 0x000fe200078ec0ff */
[----:B------:R-:W-:-:S12]  /*2700*/  HGMMA.64x128x16.F32.BF16 R24, gdesc[UR16], R24 ;  /* 0x01e00000101879f0 */ /* 0x000fd80008701818 */
[----:B------:R-:W-:-:S12]  /*2710*/  HGMMA.64x128x16.F32.BF16 R24, gdesc[UR52], R24 ;  /* 0x01e00000341879f0 */ /* 0x000fd80008701818 */
[----:B------:R-:W-:-:S12]  /*2720*/  HGMMA.64x128x16.F32.BF16 R24, gdesc[UR32], R24 ;  /* 0x01e00000201879f0 */ /* 0x000fd80008701818 */
[----:B------:R-:W-:Y:S03]  /*2730*/  HGMMA.64x128x16.F32.BF16 R24, gdesc[UR36], R24, gsb0 ;  /* 0x01e00000241879f0 */ /* 0x000fe60008001818 */
[----:B------:R-:W-:Y:S02]  /*2740*/  WARPGROUP.DEPBAR.LE gsb0, 0x0 ;  /* 0x00008000000079c5 */ /* 0x000fe40000010000 */
[----:B------:R-:W-:Y:S02]  /*2750*/  FSEL R25, R25, -INF , P1 ;  /* 0xff80000019197808 */ /* 0x000fe40000800000 */
[----:B------:R-:W-:Y:S02]  /*2760*/  FSEL R28, R28, -INF , P2 ;  /* 0xff8000001c1c7808 */ /* 0x000fe40001000000 */
[----:B------:R-:W-:Y:S02]  /*2770*/  FSEL R29, R29, -INF , P3 ;  /* 0xff8000001d1d7808 */ /* 0x000fe40001800000 */
[----:B------:R-:W-:-:S02]  /*2780*/  FSEL R15, R32, -INF , P4 ;  /* 0xff800000200f7808 */ /* 0x000fc40002000000 */
[----:B------:R-:W-:Y:S02]  /*2790*/  FSEL R90, R33, -INF , P5 ;  /* 0xff800000215a7808 */ /* 0x000fe40002800000 */
[----:B------:R-:W-:Y:S02]  /*27a0*/  FSEL R17, R36, -INF , P6 ;  /* 0xff80000024117808 */ /* 0x000fe40003000000 */
[----:B------:R-:W-:Y:S02]  /*27b0*/  R2P PR, R88.B1, 0x7f ;  /* 0x0000007f58007804 */ /* 0x000fe40000001000 */
[----:B------:R-:W-:-:S03]  /*27c0*/  FMNMX R32, R25, R90, !PT ;  /* 0x0000005a19207209 */ /* 0x000fc60007800000 */
[----:B------:R-:W-:Y:S02]  /*27d0*/  FSEL R19, R40, -INF , P0 ;  /* 0xff80000028137808 */ /* 0x000fe40000000000 */
[----:B------:R-:W-:Y:S02]  /*27e0*/  FSEL R41, R41, -INF , P1 ;  /* 0xff80000029297808 */ /* 0x000fe40000800000 */
[----:B------:R-:W-:Y:S02]  /*27f0*/  FSEL R44, R44, -INF , P2 ;  /* 0xff8000002c2c7808 */ /* 0x000fe40001000000 */
[----:B------:R-:W-:Y:S02]  /*2800*/  FSEL R45, R45, -INF , P3 ;  /* 0xff8000002d2d7808 */ /* 0x000fe40001800000 */
[----:B------:R-:W-:Y:S02]  /*2810*/  FSEL R48, R48, -INF , P4 ;  /* 0xff80000030307808 */ /* 0x000fe40002000000 */
[----:B------:R-:W-:-:S02]  /*2820*/  FSEL R49, R49, -INF , P5 ;  /* 0xff80000031317808 */ /* 0x000fc40002800000 */
[----:B------:R-:W-:Y:S02]  /*2830*/  FSEL R52, R52, -INF , P6 ;  /* 0xff80000034347808 */ /* 0x000fe40003000000 */
[----:B------:R-:W-:Y:S02]  /*2840*/  R2P PR, R88.B2, 0x7f ;  /* 0x0000007f58007804 */ /* 0x000fe40000002000 */
[----:B------:R-:W-:-:S03]  /*2850*/  FMNMX R32, R41, R32, !PT ;  /* 0x0000002029207209 */ /* 0x000fc60007800000 */
[----:B------:R-:W-:Y:S02]  /*2860*/  FSEL R56, R56, -INF , P0 ;  /* 0xff80000038387808 */ /* 0x000fe40000000000 */
[----:B------:R-:W-:Y:S02]  /*2870*/  ISETP.NE.U32.AND P0, PT, R21, 0x1, PT ;  /* 0x000000011500780c */ /* 0x000fe40003f05070 */
[----:B------:R-:W-:Y:S02]  /*2880*/  FMNMX R21, R28, R17, !PT ;  /* 0x000000111c157209 */ /* 0x000fe40007800000 */
[----:B------:R-:W-:Y:S02]  /*2890*/  FSEL R24, R24, -INF , !P0 ;  /* 0xff80000018187808 */ /* 0x000fe40004000000 */
[----:B------:R-:W-:Y:S02]  /*28a0*/  LOP3.LUT P0, RZ, R88, 0x80, RZ, 0xc0, !PT ;  /* 0x0000008058ff7812 */ /* 0x000fe4000780c0ff */
[----:B------:R-:W-:-:S02]  /*28b0*/  FMNMX R22, R24, R15, !PT ;  /* 0x0000000f18167209 */ /* 0x000fc40007800000 */
[----:B------:R-:W-:Y:S02]  /*28c0*/  FSEL R36, R37, -INF , P0 ;  /* 0xff80000025247808 */ /* 0x000fe40000000000 */
[----:B------:R-:W-:Y:S02]  /*28d0*/  LOP3.LUT P0, RZ, R88, 0x8000, RZ, 0xc0, !PT ;  /* 0x0000800058ff7812 */ /* 0x000fe4000780c0ff */
[----:B------:R-:W-:Y:S02]  /*28e0*/  FMNMX R40, R29, R36, !PT ;  /* 0x000000241d287209 */ /* 0x000fe40007800000 */
[----:B------:R-:W-:Y:S02]  /*28f0*/  FSEL R53, R53, -INF , P0 ;  /* 0xff80000035357808 */ /* 0x000fe40000000000 */
[----:B------:R-:W-:Y:S02]  /*2900*/  FMNMX R23, R19, R22, !PT ;  /* 0x0000001613177209 */ /* 0x000fe40007800000 */
[----:B------:R-:W-:-:S02]  /*2910*/  FMNMX R21, R44, R21, !PT ;  /* 0x000000152c157209 */ /* 0x000fc40007800000 */
[----:B------:R-:W-:Y:S02]  /*2920*/  FMNMX R40, R45, R40, !PT ;  /* 0x000000282d287209 */ /* 0x000fe40007800000 */
[----:B------:R-:W-:Y:S02]  /*2930*/  LOP3.LUT P0, RZ, R88, 0x800000, RZ, 0xc0, !PT ;  /* 0x0080000058ff7812 */ /* 0x000fe4000780c0ff */
[----:B------:R-:W-:Y:S02]  /*2940*/  FSEL R57, R57, -INF , P1 ;  /* 0xff80000039397808 */ /* 0x000fe40000800000 */
[----:B------:R-:W-:Y:S02]  /*2950*/  FSEL R60, R60, -INF , P2 ;  /* 0xff8000003c3c7808 */ /* 0x000fe40001000000 */
[----:B------:R-:W-:Y:S02]  /*2960*/  FSEL R61, R61, -INF , P3 ;  /* 0xff8000003d3d7808 */ /* 0x000fe40001800000 */
[----:B------:R-:W-:-:S02]  /*2970*/  FMNMX R23, R48, R23, !PT ;  /* 0x0000001730177209 */ /* 0x000fc40007800000 */
[----:B------:R-:W-:Y:S02]  /*2980*/  FMNMX R32, R49, R32, !PT ;  /* 0x0000002031207209 */ /* 0x000fe40007800000 */
[----:B------:R-:W-:Y:S02]  /*2990*/  FMNMX R21, R52, R21, !PT ;  /* 0x0000001534157209 */ /* 0x000fe40007800000 */
[----:B------:R-:W-:Y:S02]  /*29a0*/  FMNMX R40, R53, R40, !PT ;  /* 0x0000002835287209 */ /* 0x000fe40007800000 */
[----:B------:R-:W-:Y:S02]  /*29b0*/  FSEL R69, R69, -INF , P0 ;  /* 0xff80000045457808 */ /* 0x000fe40000000000 */
[----:B------:R-:W-:Y:S02]  /*29c0*/  FSEL R64, R64, -INF , P4 ;  /* 0xff80000040407808 */ /* 0x000fe40002000000 */
[----:B------:R-:W-:-:S02]  /*29d0*/  FSEL R65, R65, -INF , P5 ;  /* 0xff80000041417808 */ /* 0x000fc40002800000 */
[----:B------:R-:W-:Y:S02]  /*29e0*/  FSEL R68, R68, -INF , P6 ;  /* 0xff80000044447808 */ /* 0x000fe40003000000 */
[----:B------:R-:W-:Y:S02]  /*29f0*/  R2P PR, R88.B3, 0x7f ;  /* 0x0000007f58007804 */ /* 0x000fe40000003000 */
[----:B------:R-:W-:Y:S02]  /*2a00*/  FMNMX R23, R56, R23, !PT ;  /* 0x0000001738177209 */ /* 0x000fe40007800000 */
[----:B------:R-:W-:Y:S02]  /*2a10*/  FMNMX R32, R57, R32, !PT ;  /* 0x0000002039207209 */ /* 0x000fe40007800000 */
[----:B------:R-:W-:Y:S02]  /*2a20*/  FMNMX R21, R60, R21, !PT ;  /* 0x000000153c157209 */ /* 0x000fe40007800000 */
[----:B------:R-:W-:-:S02]  /*2a30*/  FMNMX R40, R61, R40, !PT ;  /* 0x000000283d287209 */ /* 0x000fc40007800000 */
[----:B------:R-:W-:Y:S02]  /*2a40*/  FSEL R72, R72, -INF , P0 ;  /* 0xff80000048487808 */ /* 0x000fe40000000000 */
[----:B------:R-:W-:Y:S02]  /*2a50*/  ISETP.GT.AND P0, PT, R88, -0x1, PT ;  /* 0xffffffff5800780c */ /* 0x000fe40003f04270 */
[----:B------:R-:W-:Y:S02]  /*2a60*/  FSEL R73, R73, -INF , P1 ;  /* 0xff80000049497808 */ /* 0x000fe40000800000 */
[----:B------:R-:W-:Y:S02]  /*2a70*/  FSEL R76, R76, -INF , P2 ;  /* 0xff8000004c4c7808 */ /* 0x000fe40001000000 */
[----:B------:R-:W-:Y:S02]  /*2a80*/  FSEL R77, R77, -INF , P3 ;  /* 0xff8000004d4d7808 */ /* 0x000fe40001800000 */
[----:B------:R-:W-:-:S02]  /*2a90*/  FMNMX R23, R64, R23, !PT ;  /* 0x0000001740177209 */ /* 0x000fc40007800000 */
[----:B------:R-:W-:Y:S02]  /*2aa0*/  FMNMX R32, R65, R32, !PT ;  /* 0x0000002041207209 */ /* 0x000fe40007800000 */
[----:B------:R-:W-:Y:S02]  /*2ab0*/  FMNMX R21, R68, R21, !PT ;  /* 0x0000001544157209 */ /* 0x000fe40007800000 */
[----:B------:R-:W-:Y:S02]  /*2ac0*/  FMNMX R40, R69, R40, !PT ;  /* 0x0000002845287209 */ /* 0x000fe40007800000 */
[----:B------:R-:W-:Y:S02]  /*2ad0*/  FSEL R85, R85, -INF , !P0 ;  /* 0xff80000055557808 */ /* 0x000fe40004000000 */
[----:B------:R-:W-:Y:S02]  /*2ae0*/  FSEL R80, R80, -INF , P4 ;  /* 0xff80000050507808 */ /* 0x000fe40002000000 */
[----:B------:R-:W-:-:S02]  /*2af0*/  FSEL R81, R81, -INF , P5 ;  /* 0xff80000051517808 */ /* 0x000fc40002800000 */
[----:B------:R-:W-:Y:S02]  /*2b00*/  FSEL R84, R84, -INF , P6 ;  /* 0xff80000054547808 */ /* 0x000fe40003000000 */
[----:B------:R-:W-:Y:S02]  /*2b10*/  FMNMX R23, R72, R23, !PT ;  /* 0x0000001748177209 */ /* 0x000fe40007800000 */
[----:B------:R-:W-:Y:S02]  /*2b20*/  FMNMX R32, R73, R32, !PT ;  /* 0x0000002049207209 */ /* 0x000fe40007800000 */
[----:B------:R-:W-:Y:S02]  /*2b30*/  FMNMX R21, R76, R21, !PT ;  /* 0x000000154c157209 */ /* 0x000fe40007800000 */
[----:B------:R-:W-:Y:S02]  /*2b40*/  FMNMX R40, R77, R40, !PT ;  /* 0x000000284d287209 */ /* 0x000fe40007800000 */
[----:B------:R-:W-:-:S02]  /*2b50*/  FMNMX R23, R80, R23, !PT ;  /* 0x0000001750177209 */ /* 0x000fc40007800000 */
[----:B------:R-:W-:Y:S02]  /*2b60*/  FMNMX R32, R81, R32, !PT ;  /* 0x0000002051207209 */ /* 0x000fe40007800000 */
[----:B------:R-:W-:Y:S02]  /*2b70*/  FMNMX R21, R84, R21, !PT ;  /* 0x0000001554157209 */ /* 0x000fe40007800000 */
[----:B------:R-:W-:Y:S02]  /*2b80*/  FMNMX R40, R85, R40, !PT ;  /* 0x0000002855287209 */ /* 0x000fe40007800000 */
[----:B------:R-:W-:Y:S02]  /*2b90*/  FMNMX R23, R23, R32, !PT ;  /* 0x0000002017177209 */ /* 0x000fe40007800000 */
[----:B------:R-:W-:Y:S02]  /*2ba0*/  FMNMX R40, R21, R40, !PT ;  /* 0x0000002815287209 */ /* 0x000fe40007800000 */
[----:B------:R-:W-:-:S02]  /*2bb0*/  SHF.R.S32.HI R21, RZ, 0x3, R20 ;  /* 0x00000003ff157819 */ /* 0x000fc40000011414 */
[----:B------:R-:W-:-:S05]  /*2bc0*/  FMNMX R23, R23, R40, !PT ;  /* 0x0000002817177209 */ /* 0x000fca0007800000 */
[----:B------:R-:W1:Y:S02]  /*2bd0*/  SHFL.BFLY PT, R22, R23, 0x2, 0x1f ;  /* 0x0c401f0017167f89 */ /* 0x000e6400000e0000 */
[----:B-1----:R-:W-:Y:S02]  /*2be0*/  FMNMX R32, R23, R22, !PT ;  /* 0x0000001617207209 */ /* 0x002fe40007800000 */
[----:B------:R-:W-:Y:S02]  /*2bf0*/  LOP3.LUT R22, R20, 0xfffffff8, RZ, 0xc0, !PT ;  /* 0xfffffff814167812 */ /* 0x000fe400078ec0ff */
[----:B------:R-:W-:Y:S01]  /*2c00*/  IADD3 R23, -R21, 0x1, RZ ;  /* 0x0000000115177810 */ /* 0x000fe20007ffe1ff */
[----:B------:R-:W1:Y:S01]  /*2c10*/  SHFL.BFLY PT, R33, R32, 0x1, 0x1f ;  /* 0x0c201f0020217f89 */ /* 0x000e6200000e0000 */
[CC--:B------:R-:W-:Y:S02]  /*2c20*/  ISETP.NE.AND P0, PT, R13.reuse, R22.reuse, PT ;  /* 0x000000160d00720c */ /* 0x0c0fe40003f05270 */
[----:B------:R-:W-:-:S02]  /*2c30*/  VIADDMNMX R22, R13, -R22, 0x2, PT ;  /* 0x000000020d167446 */ /* 0x000fc40003800916 */
[----:B------:R-:W-:-:S13]  /*2c40*/  ISETP.LT.AND P0, PT, R13, RZ, P0 ;  /* 0x000000ff0d00720c */ /* 0x000fda0000701270 */
[----:B------:R-:W-:-:S05]  /*2c50*/  @!P0 IMAD.MOV R23, RZ, RZ, -R21 ;  /* 0x000000ffff178224 */ /* 0x000fca00078e0a15 */
[----:B------:R-:W-:Y:S02]  /*2c60*/  IADD3 R22, -R22, R23, R23 ;  /* 0x0000001716167210 */ /* 0x000fe40007ffe117 */
[----:B-1----:R-:W-:Y:S02]  /*2c70*/  FMNMX R20, R32, R33, !PT ;  /* 0x0000002120147209 */ /* 0x002fe40007800000 */
[----:B------:R-:W-:Y:S02]  /*2c80*/  VIMNMX R22, R22, -0x20, !PT ;  /* 0xffffffe016167848 */ /* 0x000fe40007fe0100 */
[----:B------:R-:W-:-:S04]  /*2c90*/  FSETP.NEU.AND P1, PT, R20, -INF , PT ;  /* 0xff8000001400780b */ /* 0x000fc80003f2d000 */
[----:B------:R-:W-:-:S05]  /*2ca0*/  FSEL R13, R20, RZ, P1 ;  /* 0x000000ff140d7208 */ /* 0x000fca0000800000 */
[----:B------:R-:W-:Y:S01]  /*2cb0*/  FMUL R100, R13, UR9 ;  /* 0x000000090d647c20 */ /* 0x000fe20008400000 */
[----:B------:R-:W-:-:S03]  /*2cc0*/  VIADD R13, R22, 0x20 ;  /* 0x00000020160d7836 */ /* 0x000fc60000000000 */
[--C-:B------:R-:W-:Y:S01]  /*2cd0*/  FFMA R32, R15, UR9, -R100.reuse ;  /* 0x000000090f207c23 */ /* 0x100fe20008000864 */
[--C-:B------:R-:W-:Y:S01]  /*2ce0*/  FFMA R24, R24, UR9, -R100.reuse ;  /* 0x0000000918187c23 */ /* 0x100fe20008000864 */
[----:B------:R-:W-:Y:S01]  /*2cf0*/  SHF.R.U32.HI R13, RZ, R13, R89 ;  /* 0x0000000dff0d7219 */ /* 0x000fe20000011659 */
[--C-:B------:R-:W-:Y:S01]  /*2d00*/  FFMA R23, R25, UR9, -R100.reuse ;  /* 0x0000000919177c23 */ /* 0x100fe20008000864 */
[--C-:B------:R-:W-:Y:S01]  /*2d10*/  FFMA R25, R28, UR9, -R100.reuse ;  /* 0x000000091c197c23 */ /* 0x100fe20008000864 */
[----:B------:R1:W2:Y:S01]  /*2d20*/  MUFU.EX2 R22, R24 ;  /* 0x0000001800167308 */ /* 0x0002a20000000800 */
[----:B------:R-:W-:Y:S01]  /*2d30*/  R2P PR, R13, 0x7e ;  /* 0x0000007e0d007804 */ /* 0x000fe20000000000 */
[--C-:B------:R-:W-:Y:S01]  /*2d40*/  FFMA R37, R53, UR9, -R100.reuse ;  /* 0x0000000935257c23 */ /* 0x100fe20008000864 */
[----:B------:R-:W-:Y:S01]  /*2d50*/  LOP3.LUT R15, R13, 0x1, RZ, 0xc0, !PT ;  /* 0x000000010d0f7812 */ /* 0x000fe200078ec0ff */
[--C-:B------:R-:W-:Y:S01]  /*2d60*/  FFMA R53, R73, UR9, -R100.reuse ;  /* 0x0000000949357c23 */ /* 0x100fe20008000864 */
[--C-:B------:R-:W-:Y:S01]  /*2d70*/  FFMA R28, R29, UR9, -R100.reuse ;  /* 0x000000091d1c7c23 */ /* 0x100fe20008000864 */
[----:B------:R-:W-:Y:S01]  /*2d80*/  FSEL R88, R27, -INF , P1 ;  /* 0xff8000001b587808 */ /* 0x000fe20000800000 */
[--C-:B------:R-:W-:Y:S01]  /*2d90*/  FFMA R27, R90, UR9, -R100.reuse ;  /* 0x000000095a1b7c23 */ /* 0x100fe20008000864 */
[----:B------:R-:W-:Y:S01]  /*2da0*/  FSEL R89, R30, -INF , P2 ;  /* 0xff8000001e597808 */ /* 0x000fe20001000000 */
[--C-:B-1----:R-:W-:Y:S01]  /*2db0*/  FFMA R24, R19, UR9, -R100.reuse ;  /* 0x0000000913187c23 */ /* 0x102fe20008000864 */
[----:B------:R-:W-:Y:S01]  /*2dc0*/  FSEL R91, R31, -INF , P3 ;  /* 0xff8000001f5b7808 */ /* 0x000fe20001800000 */
[--C-:B------:R-:W-:Y:S01]  /*2dd0*/  FFMA R30, R48, UR9, -R100.reuse ;  /* 0x00000009301e7c23 */ /* 0x100fe20008000864 */
[----:B------:R-:W-:Y:S01]  /*2de0*/  FSEL R92, R34, -INF , P4 ;  /* 0xff800000225c7808 */ /* 0x000fe20002000000 */
[--C-:B------:R-:W-:Y:S01]  /*2df0*/  FFMA R34, R17, UR9, -R100.reuse ;  /* 0x0000000911227c23 */ /* 0x100fe20008000864 */
[----:B------:R-:W-:Y:S01]  /*2e00*/  FSEL R93, R35, -INF , P5 ;  /* 0xff800000235d7808 */ /* 0x000fe20002800000 */
[----:B------:R-:W1:Y:S01]  /*2e10*/  MUFU.EX2 R23, R23 ;  /* 0x0000001700177308 */ /* 0x000e620000000800 */
[----:B------:R-:W-:Y:S01]  /*2e20*/  FSEL R94, R38, -INF , P6 ;  /* 0xff800000265e7808 */ /* 0x000fe20003000000 */
[--C-:B------:R-:W-:Y:S01]  /*2e30*/  FFMA R31, R49, UR9, -R100.reuse ;  /* 0x00000009311f7c23 */ /* 0x100fe20008000864 */
[----:B------:R-:W-:Y:S01]  /*2e40*/  R2P PR, R13.B1, 0x7f ;  /* 0x0000007f0d007804 */ /* 0x000fe20000001000 */
[--C-:B------:R-:W-:Y:S01]  /*2e50*/  FFMA R49, R65, UR9, -R100.reuse ;  /* 0x0000000941317c23 */ /* 0x100fe20008000864 */
[--C-:B------:R-:W-:Y:S01]  /*2e60*/  FFMA R29, R36, UR9, -R100.reuse ;  /* 0x00000009241d7c23 */ /* 0x100fe20008000864 */
[--C-:B------:R-:W-:Y:S01]  /*2e70*/  FFMA R36, R52, UR9, -R100.reuse ;  /* 0x0000000934247c23 */ /* 0x100fe20008000864 */
[--C-:B------:R-:W-:Y:S01]  /*2e80*/  FFMA R52, R72, UR9, -R100.reuse ;  /* 0x0000000948347c23 */ /* 0x100fe20008000864 */
[----:B------:R-:W-:Y:S01]  /*2e90*/  FSEL R95, R42, -INF , P0 ;  /* 0xff8000002a5f7808 */ /* 0x000fe20000000000 */
[----:B------:R-:W3:Y:S01]  /*2ea0*/  MUFU.EX2 R25, R25 ;  /* 0x0000001900197308 */ /* 0x000ee20000000800 */
[----:B------:R-:W-:Y:S01]  /*2eb0*/  FSEL R43, R43, -INF , P1 ;  /* 0xff8000002b2b7808 */ /* 0x000fe20000800000 */
[--C-:B------:R-:W-:Y:S01]  /*2ec0*/  FFMA R33, R41, UR9, -R100.reuse ;  /* 0x0000000929217c23 */ /* 0x100fe20008000864 */
        /* <DEDUP_REMOVED lines=10> */
[----:B------:R-:W-:Y:S01]  /*2f70*/  R2P PR, R13.B2, 0x7f ;  /* 0x0000007f0d007804 */ /* 0x000fe20000002000 */
[----:B------:R-:W-:Y:S01]  /*2f80*/  MUFU.EX2 R28, R28 ;  /* 0x0000001c001c7308 */ /* 0x000fe20000000800 */
[----:B------:R-:W-:-:S03]  /*2f90*/  FFMA R139, R85, UR9, -R100 ;  /* 0x00000009558b7c23 */ /* 0x000fc60008000864 */
[----:B------:R-:W-:Y:S01]  /*2fa0*/  FSEL R40, R58, -INF , P0 ;  /* 0xff8000003a287808 */ /* 0x000fe20000000000 */
[--C-:B------:R-:W-:Y:S01]  /*2fb0*/  FFMA R58, R84, UR9, -R100.reuse ;  /* 0x00000009543a7c23 */ /* 0x100fe20008000864 */
[----:B------:R-:W-:Y:S02]  /*2fc0*/  ISETP.NE.U32.AND P0, PT, R15, 0x1, PT ;  /* 0x000000010f00780c */ /* 0x000fe40003f05070 */
[----:B------:R-:W-:Y:S01]  /*2fd0*/  FSEL R59, R59, -INF , P1 ;  /* 0xff8000003b3b7808 */ /* 0x000fe20000800000 */
[----:B------:R-:W-:Y:S01]  /*2fe0*/  MUFU.EX2 R32, R32 ;  /* 0x0000002000207308 */ /* 0x000fe20000000800 */
[----:B------:R-:W-:Y:S01]  /*2ff0*/  FSEL R15, R26, -INF , !P0 ;  /* 0xff8000001a0f7808 */ /* 0x000fe20004000000 */
[----:B------:R-:W-:Y:S01]  /*3000*/  FFMA R26, R44, UR9, -R100 ;  /* 0x000000092c1a7c23 */ /* 0x000fe20008000864 */
[----:B------:R-:W-:Y:S02]  /*3010*/  LOP3.LUT P0, RZ, R13, 0x80, RZ, 0xc0, !PT ;  /* 0x000000800dff7812 */ /* 0x000fe4000780c0ff */
[----:B------:R-:W-:-:S02]  /*3020*/  FSEL R62, R62, -INF , P2 ;  /* 0xff8000003e3e7808 */ /* 0x000fc40001000000 */
[----:B------:R-:W-:Y:S01]  /*3030*/  FSEL R42, R39, -INF , P0 ;  /* 0xff800000272a7808 */ /* 0x000fe20000000000 */
[----:B------:R-:W-:Y:S01]  /*3040*/  MUFU.EX2 R27, R27 ;  /* 0x0000001b001b7308 */ /* 0x000fe20000000800 */
[----:B------:R-:W-:Y:S01]  /*3050*/  LOP3.LUT P0, RZ, R13, 0x8000, RZ, 0xc0, !PT ;  /* 0x000080000dff7812 */ /* 0x000fe2000780c0ff */
[--C-:B------:R-:W-:Y:S01]  /*3060*/  FFMA R39, R57, UR9, -R100.reuse ;  /* 0x0000000939277c23 */ /* 0x100fe20008000864 */
[----:B------:R-:W-:Y:S01]  /*3070*/  FSEL R63, R63, -INF , P3 ;  /* 0xff8000003f3f7808 */ /* 0x000fe20001800000 */
[--C-:B------:R-:W-:Y:S01]  /*3080*/  FFMA R57, R81, UR9, -R100.reuse ;  /* 0x0000000951397c23 */ /* 0x100fe20008000864 */
[----:B------:R-:W-:Y:S01]  /*3090*/  FSEL R99, R55, -INF , P0 ;  /* 0xff80000037637808 */ /* 0x000fe20000000000 */
[----:B------:R-:W-:Y:S01]  /*30a0*/  FFMA R55, R77, UR9, -R100 ;  /* 0x000000094d377c23 */ /* 0x000fe20008000864 */
[----:B------:R-:W-:Y:S01]  /*30b0*/  LOP3.LUT P0, RZ, R13, 0x800000, RZ, 0xc0, !PT ;  /* 0x008000000dff7812 */ /* 0x000fe2000780c0ff */
[----:B------:R-:W-:Y:S01]  /*30c0*/  MUFU.EX2 R34, R34 ;  /* 0x0000002200227308 */ /* 0x000fe20000000800 */
[----:B------:R-:W-:-:S02]  /*30d0*/  FSEL R66, R66, -INF , P4 ;  /* 0xff80000042427808 */ /* 0x000fc40002000000 */
[----:B------:R-:W-:Y:S02]  /*30e0*/  FSEL R71, R71, -INF , P0 ;  /* 0xff80000047477808 */ /* 0x000fe40000000000 */
[----:B------:R-:W-:Y:S02]  /*30f0*/  FSEL R67, R67, -INF , P5 ;  /* 0xff80000043437808 */ /* 0x000fe40002800000 */
[----:B------:R-:W-:Y:S01]  /*3100*/  FSEL R70, R70, -INF , P6 ;  /* 0xff80000046467808 */ /* 0x000fe20003000000 */
[----:B------:R-:W-:Y:S01]  /*3110*/  MUFU.EX2 R29, R29 ;  /* 0x0000001d001d7308 */ /* 0x000fe20000000800 */
[----:B------:R-:W-:Y:S02]  /*3120*/  R2P PR, R13.B3, 0x7f ;  /* 0x0000007f0d007804 */ /* 0x000fe40000003000 */
[----:B------:R-:W-:Y:S02]  /*3130*/  FMNMX R38, R15, R92, !PT ;  /* 0x0000005c0f267209 */ /* 0x000fe40007800000 */
[----:B------:R-:W-:-:S02]  /*3140*/  FMNMX R44, R88, R93, !PT ;  /* 0x0000005d582c7209 */ /* 0x000fc40007800000 */
[----:B------:R-:W-:Y:S01]  /*3150*/  FSEL R74, R74, -INF , P0 ;  /* 0xff8000004a4a7808 */ /* 0x000fe20000000000 */
[----:B------:R-:W-:Y:S01]  /*3160*/  MUFU.EX2 R24, R24 ;  /* 0x0000001800187308 */ /* 0x000fe20000000800 */
[----:B------:R-:W-:Y:S02]  /*3170*/  ISETP.GT.AND P0, PT, R13, -0x1, PT ;  /* 0xffffffff0d00780c */ /* 0x000fe40003f04270 */
[----:B------:R-:W-:Y:S02]  /*3180*/  FMNMX R13, R89, R94, !PT ;  /* 0x0000005e590d7209 */ /* 0x000fe40007800000 */
[----:B------:R-:W-:Y:S02]  /*3190*/  FMNMX R46, R91, R42, !PT ;  /* 0x0000002a5b2e7209 */ /* 0x000fe40007800000 */
[----:B------:R-:W-:Y:S01]  /*31a0*/  FMNMX R38, R95, R38, !PT ;  /* 0x000000265f267209 */ /* 0x000fe20007800000 */
[----:B------:R-:W-:Y:S01]  /*31b0*/  MUFU.EX2 R33, R33 ;  /* 0x0000002100217308 */ /* 0x000fe20000000800 */
[----:B------:R-:W-:-:S02]  /*31c0*/  FMNMX R17, R43, R44, !PT ;  /* 0x0000002c2b117209 */ /* 0x000fc40007800000 */
[----:B------:R-:W-:Y:S02]  /*31d0*/  FMNMX R13, R96, R13, !PT ;  /* 0x0000000d600d7209 */ /* 0x000fe40007800000 */
[----:B------:R-:W-:Y:S02]  /*31e0*/  FMNMX R46, R47, R46, !PT ;  /* 0x0000002e2f2e7209 */ /* 0x000fe40007800000 */
[----:B------:R-:W-:Y:S01]  /*31f0*/  FMNMX R19, R97, R38, !PT ;  /* 0x0000002661137209 */ /* 0x000fe20007800000 */
[--C-:B------:R-:W-:Y:S01]  /*3200*/  FFMA R38, R56, UR9, -R100.reuse ;  /* 0x0000000938267c23 */ /* 0x100fe20008000864 */
[----:B------:R-:W-:Y:S01]  /*3210*/  FMNMX R44, R98, R17, !PT ;  /* 0x00000011622c7209 */ /* 0x000fe20007800000 */
[----:B------:R-:W-:Y:S01]  /*3220*/  FFMA R56, R80, UR9, -R100 ;  /* 0x0000000950387c23 */ /* 0x000fe20008000864 */
[----:B------:R-:W-:Y:S01]  /*3230*/  FMNMX R13, R90, R13, !PT ;  /* 0x0000000d5a0d7209 */ /* 0x000fe20007800000 */
[----:B------:R-:W-:Y:S01]  /*3240*/  MUFU.EX2 R26, R26 ;  /* 0x0000001a001a7308 */ /* 0x000fe20000000800 */
[----:B------:R-:W-:Y:S01]  /*3250*/  FMNMX R46, R99, R46, !PT ;  /* 0x0000002e632e7209 */ /* 0x000fe20007800000 */
[----:B------:R-:W-:Y:S01]  /*3260*/  IMAD.MOV.U32 R17, RZ, RZ, RZ ;  /* 0x000000ffff117224 */ /* 0x000fe200078e00ff */
[----:B------:R-:W-:-:S02]  /*3270*/  FMNMX R19, R40, R19, !PT ;  /* 0x0000001328137209 */ /* 0x000fc40007800000 */
[----:B------:R-:W-:Y:S02]  /*3280*/  FMNMX R44, R59, R44, !PT ;  /* 0x0000002c3b2c7209 */ /* 0x000fe40007800000 */
[----:B------:R-:W-:Y:S01]  /*3290*/  FMNMX R13, R62, R13, !PT ;  /* 0x0000000d3e0d7209 */ /* 0x000fe20007800000 */
[----:B------:R-:W-:Y:S01]  /*32a0*/  MUFU.EX2 R35, R35 ;  /* 0x0000002300237308 */ /* 0x000fe20000000800 */
[----:B------:R-:W-:Y:S02]  /*32b0*/  FMNMX R46, R63, R46, !PT ;  /* 0x0000002e3f2e7209 */ /* 0x000fe40007800000 */
[----:B------:R-:W-:Y:S02]  /*32c0*/  FSEL R75, R75, -INF , P1 ;  /* 0xff8000004b4b7808 */ /* 0x000fe40000800000 */
[----:B------:R-:W-:Y:S02]  /*32d0*/  FSEL R78, R78, -INF , P2 ;  /* 0xff8000004e4e7808 */ /* 0x000fe40001000000 */
[----:B------:R-:W-:Y:S01]  /*32e0*/  FSEL R79, R79, -INF , P3 ;  /* 0xff8000004f4f7808 */ /* 0x000fe20001800000 */
[----:B------:R-:W-:Y:S01]  /*32f0*/  MUFU.EX2 R30, R30 ;  /* 0x0000001e001e7308 */ /* 0x000fe20000000800 */
[----:B------:R-:W-:-:S02]  /*3300*/  FMNMX R19, R66, R19, !PT ;  /* 0x0000001342137209 */ /* 0x000fc40007800000 */
[----:B------:R-:W-:Y:S02]  /*3310*/  FMNMX R44, R67, R44, !PT ;  /* 0x0000002c432c7209 */ /* 0x000fe40007800000 */
[----:B------:R-:W-:Y:S02]  /*3320*/  FMNMX R13, R70, R13, !PT ;  /* 0x0000000d460d7209 */ /* 0x000fe40007800000 */
[----:B------:R-:W-:Y:S01]  /*3330*/  FMNMX R46, R71, R46, !PT ;  /* 0x0000002e472e7209 */ /* 0x000fe20007800000 */
[----:B------:R-:W-:Y:S01]  /*3340*/  MUFU.EX2 R31, R31 ;  /* 0x0000001f001f7308 */ /* 0x000fe20000000800 */
[----:B------:R-:W-:Y:S02]  /*3350*/  FSEL R87, R87, -INF , !P0 ;  /* 0xff80000057577808 */ /* 0x000fe40004000000 */
[----:B------:R-:W-:Y:S02]  /*3360*/  FSEL R82, R82, -INF , P4 ;  /* 0xff80000052527808 */ /* 0x000fe40002000000 */
[----:B------:R-:W-:-:S02]  /*3370*/  FSEL R83, R83, -INF , P5 ;  /* 0xff80000053537808 */ /* 0x000fc40002800000 */
[----:B------:R-:W-:Y:S01]  /*3380*/  FSEL R86, R86, -INF , P6 ;  /* 0xff80000056567808 */ /* 0x000fe20003000000 */
[----:B------:R-:W-:Y:S01]  /*3390*/  MUFU.EX2 R36, R36 ;  /* 0x0000002400247308 */ /* 0x000fe20000000800 */
[----:B------:R-:W-:Y:S02]  /*33a0*/  FMNMX R19, R74, R19, !PT ;  /* 0x000000134a137209 */ /* 0x000fe40007800000 */
[----:B------:R-:W-:Y:S02]  /*33b0*/  FMNMX R44, R75, R44, !PT ;  /* 0x0000002c4b2c7209 */ /* 0x000fe40007800000 */
[----:B------:R-:W-:Y:S02]  /*33c0*/  FMNMX R13, R78, R13, !PT ;  /* 0x0000000d4e0d7209 */ /* 0x000fe40007800000 */
[----:B------:R-:W-:Y:S01]  /*33d0*/  FMNMX R48, R79, R46, !PT ;  /* 0x0000002e4f307209 */ /* 0x000fe20007800000 */
[----:B------:R-:W-:Y:S01]  /*33e0*/  FFMA R46, R60, UR9, -R100 ;  /* 0x000000093c2e7c23 */ /* 0x000fe20008000864 */
[----:B------:R-:W-:Y:S01]  /*33f0*/  FMNMX R19, R82, R19, !PT ;  /* 0x0000001352137209 */ /* 0x000fe20007800000 */
[----:B------:R-:W-:Y:S01]  /*3400*/  MUFU.EX2 R37, R37 ;  /* 0x0000002500257308 */ /* 0x000fe20000000800 */
[----:B------:R-:W-:-:S02]  /*3410*/  FMNMX R44, R83, R44, !PT ;  /* 0x0000002c532c7209 */ /* 0x000fc40007800000 */
[----:B------:R-:W-:Y:S02]  /*3420*/  FMNMX R13, R86, R13, !PT ;  /* 0x0000000d560d7209 */ /* 0x000fe40007800000 */
[----:B------:R-:W-:Y:S02]  /*3430*/  FMNMX R48, R87, R48, !PT ;  /* 0x0000003057307209 */ /* 0x000fe40007800000 */
[----:B------:R-:W-:Y:S01]  /*3440*/  FMNMX R19, R19, R44, !PT ;  /* 0x0000002c13137209 */ /* 0x000fe20007800000 */
[----:B------:R-:W-:Y:S01]  /*3450*/  MUFU.EX2 R38, R38 ;  /* 0x0000002600267308 */ /* 0x000fe20000000800 */
[----:B------:R-:W-:Y:S02]  /*3460*/  FMNMX R48, R13, R48, !PT ;  /* 0x000000300d307209 */ /* 0x000fe40007800000 */
[----:B------:R-:W-:Y:S02]  /*3470*/  IADD3 R60, P1, R16, 0x4000, RZ ;  /* 0x00004000103c7810 */ /* 0x000fe40007f3e0ff */
[----:B------:R-:W-:Y:S01]  /*3480*/  FMNMX R19, R19, R48, !PT ;  /* 0x0000003013137209 */ /* 0x000fe20007800000 */
[----:B------:R-:W-:Y:S01]  /*3490*/  FFMA R48, R64, UR9, -R100 ;  /* 0x0000000940307c23 */ /* 0x000fe20008000864 */
[----:B------:R-:W-:Y:S01]  /*34a0*/  ISETP.NE.AND P2, PT, R2, RZ, PT ;  /* 0x000000ff0200720c */ /* 0x000fe20003f45270 */
[----:B------:R-:W-:Y:S01]  /*34b0*/  MUFU.EX2 R39, R39 ;  /* 0x0000002700277308 */ /* 0x000fe20000000800 */
[----:B------:R-:W-:Y:S01]  /*34c0*/  IMAD.X R61, RZ, RZ, RZ, P1 ;  /* 0x000000ffff3d7224 */ /* 0x000fe200008e06ff */
[----:B------:R-:W4:Y:S01]  /*34d0*/  SHFL.BFLY PT, R44, R19, 0x2, 0x1f ;  /* 0x0c401f00132c7f89 */ /* 0x000f2200000e0000 */
[----:B------:R-:W-:-:S05]  /*34e0*/  MOV R81, R16 ;  /* 0x0000001000517202 */ /* 0x000fca0000000f00 */
[----:B------:R-:W-:Y:S08]  /*34f0*/  MUFU.EX2 R46, R46 ;  /* 0x0000002e002e7308 */ /* 0x000ff00000000800 */
[----:B------:R-:W-:Y:S08]  /*3500*/  MUFU.EX2 R45, R45 ;  /* 0x0000002d002d7308 */ /* 0x000ff00000000800 */
[----:B------:R-:W-:Y:S01]  /*3510*/  MUFU.EX2 R48, R48 ;  /* 0x0000003000307308 */ /* 0x000fe20000000800 */
[----:B----4-:R-:W-:Y:S01]  /*3520*/  FMNMX R44, R19, R44, !PT ;  /* 0x0000002c132c7209 */ /* 0x010fe20007800000 */
[----:B------:R-:W-:-:S04]  /*3530*/  IMAD.MOV.U32 R19, RZ, RZ, RZ ;  /* 0x000000ffff137224 */ /* 0x000fc800078e00ff */
[----:B------:R-:W4:Y:S02]  /*3540*/  SHFL.BFLY PT, R21, R44, 0x1, 0x1f ;  /* 0x0c201f002c157f89 */ /* 0x000f2400000e0000 */
[----:B------:R-:W-:Y:S01]  /*3550*/  MUFU.EX2 R49, R49 ;  /* 0x0000003100317308 */ /* 0x000fe20000000800 */
[----:B------:R-:W-:-:S07]  /*3560*/  MOV R80, R18 ;  /* 0x0000001200507202 */ /* 0x000fce0000000f00 */
[----:B------:R-:W-:Y:S08]  /*3570*/  MUFU.EX2 R50, R50 ;  /* 0x0000003200327308 */ /* 0x000ff00000000800 */
[----:B------:R-:W-:Y:S01]  /*3580*/  MUFU.EX2 R51, R51 ;  /* 0x0000003300337308 */ /* 0x000fe20000000800 */
[----:B----4-:R-:W-:-:S07]  /*3590*/  FMNMX R21, R44, R21, !PT ;  /* 0x000000152c157209 */ /* 0x010fce0007800000 */
[----:B------:R-:W-:Y:S01]  /*35a0*/  MUFU.EX2 R52, R52 ;  /* 0x0000003400347308 */ /* 0x000fe20000000800 */
[----:B------:R-:W-:-:S04]  /*35b0*/  FSETP.NEU.AND P0, PT, R21, -INF , PT ;  /* 0xff8000001500780b */ /* 0x000fc80003f0d000 */
[----:B------:R-:W-:-:S03]  /*35c0*/  FSEL R13, R21, RZ, P0 ;  /* 0x000000ff150d7208 */ /* 0x000fc60000000000 */
[----:B------:R-:W-:Y:S02]  /*35d0*/  MUFU.EX2 R53, R53 ;  /* 0x0000003500357308 */ /* 0x000fe40000000800 */
[----:B------:R-:W-:Y:S01]  /*35e0*/  FMUL R44, R13, UR9 ;  /* 0x000000090d2c7c20 */ /* 0x000fe20008400000 */
[----:B------:R-:W-:-:S03]  /*35f0*/  IMAD.MOV.U32 R13, RZ, RZ, RZ ;  /* 0x000000ffff0d7224 */ /* 0x000fc600078e00ff */
[--C-:B------:R-:W-:Y:S01]  /*3600*/  FFMA R42, R42, UR9, -R44.reuse ;  /* 0x000000092a2a7c23 */ /* 0x100fe2000800082c */
[--C-:B------:R-:W-:Y:S01]  /*3610*/  FFMA R15, R15, UR9, -R44.reuse ;  /* 0x000000090f0f7c23 */ /* 0x100fe2000800082c */
[--C-:B------:R-:W-:Y:S01]  /*3620*/  FFMA R43, R43, UR9, -R44.reuse ;  /* 0x000000092b2b7c23 */ /* 0x100fe2000800082c */
[--C-:B------:R-:W-:Y:S01]  /*3630*/  FFMA R88, R88, UR9, -R44.reuse ;  /* 0x0000000958587c23 */ /* 0x100fe2000800082c */
[----:B------:R4:W-:Y:S01]  /*3640*/  MUFU.EX2 R73, R42 ;  /* 0x0000002a00497308 */ /* 0x0009e20000000800 */
[--C-:B------:R-:W-:Y:S01]  /*3650*/  FFMA R89, R89, UR9, -R44.reuse ;  /* 0x0000000959597c23 */ /* 0x100fe2000800082c */
[--C-:B------:R-:W-:Y:S01]  /*3660*/  FFMA R47, R47, UR9, -R44.reuse ;  /* 0x000000092f2f7c23 */ /* 0x100fe2000800082c */
[--C-:B------:R-:W-:Y:S01]  /*3670*/  FFMA R91, R91, UR9, -R44.reuse ;  /* 0x000000095b5b7c23 */ /* 0x100fe2000800082c */
[--C-:B------:R-:W-:Y:S01]  /*3680*/  FFMA R92, R92, UR9, -R44.reuse ;  /* 0x000000095c5c7c23 */ /* 0x100fe2000800082c */
[--C-:B------:R-:W-:Y:S01]  /*3690*/  FFMA R93, R93, UR9, -R44.reuse ;  /* 0x000000095d5d7c23 */ /* 0x100fe2000800082c */
[--C-:B------:R-:W-:Y:S01]  /*36a0*/  FFMA R94, R94, UR9, -R44.reuse ;  /* 0x000000095e5e7c23 */ /* 0x100fe2000800082c */
[--C-:B------:R-:W-:Y:S01]  /*36b0*/  FFMA R95, R95, UR9, -R44.reuse ;  /* 0x000000095f5f7c23 */ /* 0x100fe2000800082c */
[----:B------:R-:W5:Y:S01]  /*36c0*/  MUFU.EX2 R68, R15 ;  /* 0x0000000f00447308 */ /* 0x000f620000000800 */
[----:B----4-:R-:W-:Y:S01]  /*36d0*/  IADD3 R42, P0, R18, 0x4000, RZ ;  /* 0x00004000122a7810 */ /* 0x010fe20007f1e0ff */
[--C-:B------:R-:W-:Y:S01]  /*36e0*/  FFMA R96, R96, UR9, -R44.reuse ;  /* 0x0000000960607c23 */ /* 0x100fe2000800082c */
[--C-:B------:R-:W-:Y:S01]  /*36f0*/  FFMA R97, R97, UR9, -R44.reuse ;  /* 0x0000000961617c23 */ /* 0x100fe2000800082c */
        /* <DEDUP_REMOVED lines=12> */
[----:B------:R1:W2:Y:S01]  /*37c0*/  MUFU.EX2 R69, R88 ;  /* 0x0000005800457308 */ /* 0x0002a20000000800 */
[----:B----4-:R-:W-:Y:S01]  /*37d0*/  IMAD.X R43, RZ, RZ, RZ, P0 ;  /* 0x000000ffff2b7224 */ /* 0x010fe200000e06ff */
[----:B------:R-:W-:Y:S01]  /*37e0*/  IADD3 R64, P0, R14, 0x4000, RZ ;  /* 0x000040000e407810 */ /* 0x000fe20007f1e0ff */
[--C-:B------:R-:W-:Y:S01]  /*37f0*/  FFMA R78, R78, UR9, -R44.reuse ;  /* 0x000000094e4e7c23 */ /* 0x100fe2000800082c */
[--C-:B------:R-:W-:Y:S01]  /*3800*/  FFMA R87, R87, UR9, -R44.reuse ;  /* 0x0000000957577c23 */ /* 0x100fe2000800082c */
[--C-:B------:R-:W-:Y:S01]  /*3810*/  FFMA R86, R86, UR9, -R44.reuse ;  /* 0x0000000956567c23 */ /* 0x100fe2000800082c */
[--C-:B------:R-:W-:Y:S01]  /*3820*/  FFMA R83, R83, UR9, -R44.reuse ;  /* 0x0000000953537c23 */ /* 0x100fe2000800082c */
[----:B------:R-:W-:Y:S01]  /*3830*/  IMAD.X R65, RZ, RZ, RZ, P0 ;  /* 0x000000ffff417224 */ /* 0x000fe200000e06ff */
[----:B------:R4:W-:Y:S01]  /*3840*/  MUFU.EX2 R77, R47 ;  /* 0x0000002f004d7308 */ /* 0x0009e20000000800 */
[----:B-1----:R-:W-:Y:S01]  /*3850*/  MOV R88, R42 ;  /* 0x0000002a00587202 */ /* 0x002fe20000000f00 */
[--C-:B------:R-:W-:Y:S01]  /*3860*/  FFMA R82, R82, UR9, -R44.reuse ;  /* 0x0000000952527c23 */ /* 0x100fe2000800082c */
[----:B------:R-:W-:Y:S01]  /*3870*/  IADD3 R42, P0, R12, 0x4000, RZ ;  /* 0x000040000c2a7810 */ /* 0x000fe20007f1e0ff */
[--C-:B------:R-:W-:Y:S01]  /*3880*/  FFMA R75, R75, UR9, -R44.reuse ;  /* 0x000000094b4b7c23 */ /* 0x100fe2000800082c */
[----:B------:R-:W-:Y:S01]  /*3890*/  MOV R65, R64 ;  /* 0x0000004000417202 */ /* 0x000fe20000000f00 */
[----:B------:R-:W-:Y:S01]  /*38a0*/  IMAD.MOV.U32 R15, RZ, RZ, RZ ;  /* 0x000000ffff0f7224 */ /* 0x000fe200078e00ff */
[----:B------:R-:W-:Y:S01]  /*38b0*/  MOV R85, R12 ;  /* 0x0000000c00557202 */ /* 0x000fe20000000f00 */
[----:B------:R-:W1:Y:S01]  /*38c0*/  MUFU.EX2 R89, R89 ;  /* 0x0000005900597308 */ /* 0x000e620000000800 */
[----:B----4-:R-:W-:Y:S01]  /*38d0*/  FFMA R47, R40, UR9, -R44 ;  /* 0x00000009282f7c23 */ /* 0x010fe2000800082c */
[----:B--2---:R-:W-:Y:S01]  /*38e0*/  FADD R40, RZ, R22 ;  /* 0x00000016ff287221 */ /* 0x004fe20000000000 */
[----:B------:R-:W-:-:S02]  /*38f0*/  IMAD.X R43, RZ, RZ, RZ, P0 ;  /* 0x000000ffff2b7224 */ /* 0x000fc400000e06ff */
[----:B------:R-:W-:Y:S01]  /*3900*/  FFMA R44, R74, UR9, -R44 ;  /* 0x000000094a2c7c23 */ /* 0x000fe2000800082c */
[----:B------:R-:W-:Y:S01]  /*3910*/  MOV R84, R14 ;  /* 0x0000000e00547202 */ /* 0x000fe20000000f00 */
[----:B------:R-:W-:Y:S01]  /*3920*/  FADD R40, R23, R40 ;  /* 0x0000002817287221 */ /* 0x000fe20000000000 */
[----:B------:R2:W4:Y:S01]  /*3930*/  MUFU.EX2 R72, R91 ;  /* 0x0000005b00487308 */ /* 0x0005220000000800 */
[----:B------:R-:W-:Y:S02]  /*3940*/  MOV R100, R42 ;  /* 0x0000002a00647202 */ /* 0x000fe40000000f00 */
[----:B---3--:R-:W-:Y:S01]  /*3950*/  FADD R41, R25, R40 ;  /* 0x0000002819297221 */ /* 0x008fe20000000000 */
[----:B-----5:R-:W-:-:S03]  /*3960*/  FADD R40, RZ, R68 ;  /* 0x00000044ff287221 */ /* 0x020fc60000000000 */
[----:B------:R-:W-:Y:S01]  /*3970*/  FADD R41, R28, R41 ;  /* 0x000000291c297221 */ /* 0x000fe20000000000 */
[----:B------:R-:W-:Y:S01]  /*3980*/  FADD R42, R69, R40 ;  /* 0x00000028452a7221 */ /* 0x000fe20000000000 */
[----:B------:R-:W3:Y:S01]  /*3990*/  MUFU.EX2 R92, R92 ;  /* 0x0000005c005c7308 */ /* 0x000ee20000000800 */
[----:B--2---:R-:W-:Y:S01]  /*39a0*/  MOV R91, R60 ;  /* 0x0000003c005b7202 */ /* 0x004fe20000000f00 */
[----:B------:R-:W-:Y:S01]  /*39b0*/  FADD R40, R32, R41 ;  /* 0x0000002920287221 */ /* 0x000fe20000000000 */
[----:B-1----:R-:W-:Y:S01]  /*39c0*/  FADD R43, R89, R42 ;  /* 0x0000002a592b7221 */ /* 0x002fe20000000000 */
[C---:B------:R-:W-:Y:S02]  /*39d0*/  F2FP.BF16.F32.PACK_AB R32, R27.reuse, R32 ;  /* 0x000000201b20723e */ /* 0x040fe400000010ff */
[----:B------:R-:W-:Y:S01]  /*39e0*/  FADD R41, R27, R40 ;  /* 0x000000281b297221 */ /* 0x000fe20000000000 */
[----:B------:R-:W-:Y:S01]  /*39f0*/  IADD3 R61, -R137, UR5, RZ ;  /* 0x00000005893d7c10 */ /* 0x000fe2000fffe1ff */
[----:B------:R-:W1:Y:S01]  /*3a00*/  MUFU.EX2 R93, R93 ;  /* 0x0000005d005d7308 */ /* 0x000e620000000800 */
[----:B----4-:R-:W-:Y:S01]  /*3a10*/  FADD R43, R72, R43 ;  /* 0x0000002b482b7221 */ /* 0x010fe20000000000 */
[----:B------:R-:W-:Y:S01]  /*3a20*/  FADD R40, R34, R41 ;  /* 0x0000002922287221 */ /* 0x000fe20000000000 */
[----:B------:R-:W-:-:S02]  /*3a30*/  F2FP.BF16.F32.PACK_AB R34, R29, R34 ;  /* 0x000000221d22723e */ /* 0x000fc400000010ff */
[----:B------:R-:W-:Y:S01]  /*3a40*/  R2UR UR8, R61 ;  /* 0x000000003d0872ca */ /* 0x000fe200000e0000 */
[----:B------:R-:W-:Y:S01]  /*3a50*/  FADD R41, R29, R40 ;  /* 0x000000281d297221 */ /* 0x000fe20000000000 */
[----:B------:R-:W-:Y:S01]  /*3a60*/  ISETP.GE.AND P0, PT, R61, 0x1, PT ;  /* 0x000000013d00780c */ /* 0x000fe20003f06270 */
[----:B------:R-:W2:Y:S01]  /*3a70*/  MUFU.EX2 R94, R94 ;  /* 0x0000005e005e7308 */ /* 0x000ea20000000800 */
[----:B---3--:R-:W-:Y:S01]  /*3a80*/  FADD R42, R92, R43 ;  /* 0x0000002b5c2a7221 */ /* 0x008fe20000000000 */
[----:B------:R-:W-:Y:S01]  /*3a90*/  FADD R40, R24, R41 ;  /* 0x0000002918287221 */ /* 0x000fe20000000000 */
[----:B------:R-:W-:-:S03]  /*3aa0*/  F2FP.BF16.F32.PACK_AB R24, R33, R24 ;  /* 0x000000182118723e */ /* 0x000fc600000010ff */
[----:B------:R-:W-:Y:S02]  /*3ab0*/  FADD R41, R33, R40 ;  /* 0x0000002821297221 */ /* 0x000fe40000000000 */
[----:B------:R-:W3:Y:S01]  /*3ac0*/  MUFU.EX2 R95, R95 ;  /* 0x0000005f005f7308 */ /* 0x000ee20000000800 */
[----:B-1----:R-:W-:Y:S01]  /*3ad0*/  FADD R43, R93, R42 ;  /* 0x0000002a5d2b7221 */ /* 0x002fe20000000000 */
[----:B------:R-:W-:Y:S01]  /*3ae0*/  FADD R40, R26, R41 ;  /* 0x000000291a287221 */ /* 0x000fe20000000000 */
[C---:B------:R-:W-:Y:S01]  /*3af0*/  F2FP.BF16.F32.PACK_AB R26, R35.reuse, R26 ;  /* 0x0000001a231a723e */ /* 0x040fe200000010ff */
[----:B------:R-:W-:Y:S02]  /*3b00*/  UISETP.GT.AND UP0, UPT, UR8, URZ, UPT ;  /* 0x0000003f0800728c */ /* 0x000fe4000bf04270 */
[----:B------:R-:W-:Y:S02]  /*3b10*/  FADD R41, R35, R40 ;  /* 0x0000002823297221 */ /* 0x000fe40000000000 */
[----:B------:R-:W1:Y:S01]  /*3b20*/  MUFU.EX2 R96, R96 ;  /* 0x0000006000607308 */ /* 0x000e620000000800 */
[----:B--2---:R-:W-:Y:S01]  /*3b30*/  FADD R42, R94, R43 ;  /* 0x0000002b5e2a7221 */ /* 0x004fe20000000000 */
[----:B------:R-:W-:Y:S01]  /*3b40*/  FADD R40, R30, R41 ;  /* 0x000000291e287221 */ /* 0x000fe20000000000 */
[----:B------:R-:W-:-:S02]  /*3b50*/  F2FP.BF16.F32.PACK_AB R41, R69, R68 ;  /* 0x000000444529723e */ /* 0x000fc400000010ff */
[----:B------:R-:W-:Y:S01]  /*3b60*/  FADD R42, R73, R42 ;  /* 0x0000002a492a7221 */ /* 0x000fe20000000000 */
[----:B------:R-:W-:Y:S01]  /*3b70*/  FADD R33, R31, R40 ;  /* 0x000000281f217221 */ /* 0x000fe20000000000 */
[----:B------:R-:W-:Y:S01]  /*3b80*/  F2FP.BF16.F32.PACK_AB R35, R73, R94 ;  /* 0x0000005e4923723e */ /* 0x000fe200000010ff */
[----:B------:R-:W2:Y:S01]  /*3b90*/  MUFU.EX2 R97, R97 ;  /* 0x0000006100617308 */ /* 0x000ea20000000800 */
[----:B---3--:R-:W-:Y:S01]  /*3ba0*/  FADD R43, R95, R42 ;  /* 0x0000002a5f2b7221 */ /* 0x008fe20000000000 */
[----:B------:R-:W-:Y:S01]  /*3bb0*/  FADD R40, R36, R33 ;  /* 0x0000002124287221 */ /* 0x000fe20000000000 */
[----:B------:R-:W-:Y:S02]  /*3bc0*/  F2FP.BF16.F32.PACK_AB R33, R93, R92 ;  /* 0x0000005c5d21723e */ /* 0x000fe400000010ff */
[----:B------:R-:W-:-:S03]  /*3bd0*/  FADD R43, R76, R43 ;  /* 0x0000002b4c2b7221 */ /* 0x000fc60000000000 */
[----:B------:R-:W3:Y:S01]  /*3be0*/  MUFU.EX2 R98, R98 ;  /* 0x0000006200627308 */ /* 0x000ee20000000800 */
[----:B-1----:R-:W-:Y:S01]  /*3bf0*/  FADD R42, R96, R43 ;  /* 0x0000002b602a7221 */ /* 0x002fe20000000000 */
[----:B------:R-:W-:-:S03]  /*3c00*/  F2FP.BF16.F32.PACK_AB R43, R72, R89 ;  /* 0x00000059482b723e */ /* 0x000fc600000010ff */
[----:B------:R-:W-:-:S03]  /*3c10*/  FADD R42, R77, R42 ;  /* 0x0000002a4d2a7221 */ /* 0x000fc60000000000 */
[----:B------:R-:W1:Y:S01]  /*3c20*/  MUFU.EX2 R90, R90 ;  /* 0x0000005a005a7308 */ /* 0x000e620000000800 */
[----:B--2---:R-:W-:Y:S01]  /*3c30*/  FADD R27, R97, R42 ;  /* 0x0000002a611b7221 */ /* 0x004fe20000000000 */
[----:B------:R-:W-:Y:S02]  /*3c40*/  F2FP.BF16.F32.PACK_AB R42, R28, R25 ;  /* 0x000000191c2a723e */ /* 0x000fe400000010ff */
[----:B------:R-:W-:-:S04]  /*3c50*/  F2FP.BF16.F32.PACK_AB R25, R76, R95 ;  /* 0x0000005f4c19723e */ /* 0x000fc800000010ff */
[----:B------:R-:W2:Y:S01]  /*3c60*/  MUFU.EX2 R99, R99 ;  /* 0x0000006300637308 */ /* 0x000ea20000000800 */
[----:B---3--:R-:W-:Y:S01]  /*3c70*/  FADD R29, R98, R27 ;  /* 0x0000001b621d7221 */ /* 0x008fe20000000000 */
[----:B------:R-:W-:Y:S01]  /*3c80*/  FADD R27, R37, R40 ;  /* 0x00000028251b7221 */ /* 0x000fe20000000000 */
[----:B------:R-:W-:-:S03]  /*3c90*/  F2FP.BF16.F32.PACK_AB R40, R23, R22 ;  /* 0x000000161728723e */ /* 0x000fc600000010ff */
[----:B------:R-:W-:Y:S01]  /*3ca0*/  FADD R22, R38, R27 ;  /* 0x0000001b26167221 */ /* 0x000fe20000000000 */
[----:B------:R-:W-:Y:S01]  /*3cb0*/  F2FP.BF16.F32.PACK_AB R27, R77, R96 ;  /* 0x000000604d1b723e */ /* 0x000fe200000010ff */
[----:B------:R-:W3:Y:S01]  /*3cc0*/  MUFU.EX2 R47, R47 ;  /* 0x0000002f002f7308 */ /* 0x000ee20000000800 */
[----:B-1----:R-:W-:Y:S01]  /*3cd0*/  FADD R28, R90, R29 ;  /* 0x0000001d5a1c7221 */ /* 0x002fe20000000000 */
[----:B------:R-:W-:-:S04]  /*3ce0*/  FADD R23, R39, R22 ;  /* 0x0000001627177221 */ /* 0x000fc80000000000 */
[----:B------:R-:W-:Y:S01]  /*3cf0*/  FADD R22, R46, R23 ;  /* 0x000000172e167221 */ /* 0x000fe20000000000 */
[----:B------:R-:W-:Y:S01]  /*3d00*/  F2FP.BF16.F32.PACK_AB R46, R45, R46 ;  /* 0x0000002e2d2e723e */ /* 0x000fe200000010ff */
[----:B------:R1:W4:Y:S01]  /*3d10*/  MUFU.EX2 R60, R59 ;  /* 0x0000003b003c7308 */ /* 0x0003220000000800 */
[----:B--2---:R-:W-:Y:S01]  /*3d20*/  FADD R28, R99, R28 ;  /* 0x0000001c631c7221 */ /* 0x004fe20000000000 */
[----:B------:R-:W-:-:S04]  /*3d30*/  FADD R23, R45, R22 ;  /* 0x000000162d177221 */ /* 0x000fc80000000000 */
[----:B------:R-:W-:Y:S01]  /*3d40*/  FADD R22, R48, R23 ;  /* 0x0000001730167221 */ /* 0x000fe20000000000 */
[----:B------:R-:W-:Y:S01]  /*3d50*/  F2FP.BF16.F32.PACK_AB R48, R49, R48 ;  /* 0x000000303130723e */ /* 0x000fe200000010ff */
[----:B------:R-:W2:Y:S01]  /*3d60*/  MUFU.EX2 R62, R62 ;  /* 0x0000003e003e7308 */ /* 0x000ea20000000800 */
[----:B---3--:R-:W-:Y:S01]  /*3d70*/  FADD R29, R47, R28 ;  /* 0x0000001c2f1d7221 */ /* 0x008fe20000000000 */
[----:B------:R-:W-:Y:S01]  /*3d80*/  FADD R23, R49, R22 ;  /* 0x0000001631177221 */ /* 0x000fe20000000000 */
[----:B-1----:R-:W-:-:S03]  /*3d90*/  @!P2 IMAD.MOV.U32 R59, RZ, RZ, 0x1 ;  /* 0x00000001ff3ba424 */ /* 0x002fc600078e00ff */
[----:B------:R-:W-:Y:S01]  /*3da0*/  FADD R22, R50, R23 ;  /* 0x0000001732167221 */ /* 0x000fe20000000000 */
[----:B------:R1:W-:Y:S01]  /*3db0*/  @!P2 SYNCS.ARRIVE.TRANS64.ART0 RZ, [UR4+0x18], R59 ;  /* 0x0000183bffffa9a7 */ /* 0x0003e20008500004 */
[----:B------:R-:W3:Y:S01]  /*3dc0*/  MUFU.EX2 R63, R63 ;  /* 0x0000003f003f7308 */ /* 0x000ee20000000800 */
[C---:B----4-:R-:W-:Y:S01]  /*3dd0*/  FADD R29, R60.reuse, R29 ;  /* 0x0000001d3c1d7221 */ /* 0x050fe20000000000 */
[C---:B------:R-:W-:Y:S01]  /*3de0*/  FADD R23, R51.reuse, R22 ;  /* 0x0000001633177221 */ /* 0x040fe20000000000 */
[----:B------:R-:W-:Y:S01]  /*3df0*/  F2FP.BF16.F32.PACK_AB R45, R60, R47 ;  /* 0x0000002f3c2d723e */ /* 0x000fe200000010ff */
[----:B------:R-:W-:Y:S01]  /*3e00*/  STSM.16.M88.4 [R80], R40 ;  /* 0x0000002850007844 */ /* 0x000fe20000000200 */
[----:B------:R-:W-:Y:S01]  /*3e10*/  F2FP.BF16.F32.PACK_AB R50, R51, R50 ;  /* 0x000000323332723e */ /* 0x000fe200000010ff */
[----:B------:R-:W-:Y:S01]  /*3e20*/  FADD R22, R52, R23 ;  /* 0x0000001734167221 */ /* 0x000fe20000000000 */
[C---:B------:R-:W-:Y:S01]  /*3e30*/  F2FP.BF16.F32.PACK_AB R52, R53.reuse, R52 ;  /* 0x000000343534723e */ /* 0x040fe200000010ff */
[----:B------:R-:W4:Y:S01]  /*3e40*/  MUFU.EX2 R66, R66 ;  /* 0x0000004200427308 */ /* 0x000f220000000800 */
[----:B--2---:R-:W-:Y:S01]  /*3e50*/  FADD R28, R62, R29 ;  /* 0x0000001d3e1c7221 */ /* 0x004fe20000000000 */
[----:B------:R-:W-:Y:S01]  /*3e60*/  FADD R23, R53, R22 ;  /* 0x0000001635177221 */ /* 0x000fe20000000000 */
[----:B------:R-:W-:Y:S04]  /*3e70*/  STSM.16.M88.4 [R81], R32 ;  /* 0x0000002051007844 */ /* 0x000fe80000000200 */
[----:B------:R2:W-:Y:S01]  /*3e80*/  STSM.16.M88.4 [R84], R24 ;  /* 0x0000001854007844 */ /* 0x0005e20000000200 */
[----:B------:R-:W5:Y:S01]  /*3e90*/  MUFU.EX2 R67, R67 ;  /* 0x0000004300437308 */ /* 0x000f620000000800 */
[C---:B---3--:R-:W-:Y:S01]  /*3ea0*/  FADD R29, R63.reuse, R28 ;  /* 0x0000001c3f1d7221 */ /* 0x048fe20000000000 */
[----:B------:R-:W-:-:S06]  /*3eb0*/  F2FP.BF16.F32.PACK_AB R47, R63, R62 ;  /* 0x0000003e3f2f723e */ /* 0x000fcc00000010ff */
[----:B------:R-:W3:Y:S01]  /*3ec0*/  MUFU.EX2 R54, R54 ;  /* 0x0000003600367308 */ /* 0x000ee20000000800 */
[----:B----4-:R-:W-:-:S07]  /*3ed0*/  FADD R28, R66, R29 ;  /* 0x0000001d421c7221 */ /* 0x010fce0000000000 */
[----:B------:R-:W-:Y:S01]  /*3ee0*/  MUFU.EX2 R70, R70 ;  /* 0x0000004600467308 */ /* 0x000fe20000000800 */
[----:B-----5:R-:W-:Y:S01]  /*3ef0*/  FADD R29, R67, R28 ;  /* 0x0000001c431d7221 */ /* 0x020fe20000000000 */
[----:B------:R-:W-:Y:S02]  /*3f00*/  F2FP.BF16.F32.PACK_AB R28, R31, R30 ;  /* 0x0000001e1f1c723e */ /* 0x000fe400000010ff */
[----:B------:R-:W-:Y:S02]  /*3f10*/  F2FP.BF16.F32.PACK_AB R30, R37, R36 ;  /* 0x00000024251e723e */ /* 0x000fe400000010ff */
[----:B------:R-:W-:Y:S02]  /*3f20*/  F2FP.BF16.F32.PACK_AB R31, R99, R90 ;  /* 0x0000005a631f723e */ /* 0x000fe400000010ff */
[----:B------:R-:W4:Y:S01]  /*3f30*/  MUFU.EX2 R55, R55 ;  /* 0x0000003700377308 */ /* 0x000f220000000800 */
[----:B---3--:R-:W-:Y:S01]  /*3f40*/  FADD R22, R54, R23 ;  /* 0x0000001736167221 */ /* 0x008fe20000000000 */
[----:B------:R-:W-:-:S06]  /*3f50*/  F2FP.BF16.F32.PACK_AB R49, R67, R66 ;  /* 0x000000424331723e */ /* 0x000fcc00000010ff */
[----:B------:R-:W3:Y:S08]  /*3f60*/  MUFU.EX2 R71, R71 ;  /* 0x0000004700477308 */ /* 0x000ef00000000800 */
[----:B-1----:R1:W2:Y:S01]  /*3f70*/  MUFU.EX2 R59, R44 ;  /* 0x0000002c003b7308 */ /* 0x0022a20000000800 */
[C---:B----4-:R-:W-:Y:S01]  /*3f80*/  FADD R23, R55.reuse, R22 ;  /* 0x0000001637177221 */ /* 0x050fe20000000000 */
[----:B------:R-:W-:-:S06]  /*3f90*/  F2FP.BF16.F32.PACK_AB R54, R55, R54 ;  /* 0x000000363736723e */ /* 0x000fcc00000010ff */
[----:B------:R-:W4:Y:S01]  /*3fa0*/  MUFU.EX2 R64, R75 ;  /* 0x0000004b00407308 */ /* 0x000f220000000800 */
[----:B-1----:R-:W-:Y:S01]  /*3fb0*/  F2FP.BF16.F32.PACK_AB R44, R39, R38 ;  /* 0x00000026272c723e */ /* 0x002fe200000010ff */
[----:B------:R-:W-:Y:S01]  /*3fc0*/  FADD R38, R70, R29 ;  /* 0x0000001d46267221 */ /* 0x000fe20000000000 */
[----:B------:R-:W-:Y:S02]  /*3fd0*/  F2FP.BF16.F32.PACK_AB R29, R98, R97 ;  /* 0x00000061621d723e */ /* 0x000fe400000010ff */
[C---:B---3--:R-:W-:Y:S01]  /*3fe0*/  F2FP.BF16.F32.PACK_AB R51, R71.reuse, R70 ;  /* 0x000000464733723e */ /* 0x048fe200000010ff */
[----:B------:R-:W-:Y:S02]  /*3ff0*/  FADD R38, R71, R38 ;  /* 0x0000002647267221 */ /* 0x000fe40000000000 */
[----:B------:R-:W1:Y:S01]  /*4000*/  MUFU.EX2 R78, R78 ;  /* 0x0000004e004e7308 */ /* 0x000e620000000800 */
[----:B------:R3:W-:Y:S01]  /*4010*/  STSM.16.M88.4 [R85], R28 ;  /* 0x0000001c55007844 */ /* 0x0007e20000000200 */
[----:B--2---:R-:W-:-:S03]  /*4020*/  FADD R25, R59, R38 ;  /* 0x000000263b197221 */ /* 0x004fc60000000000 */
[----:B------:R3:W-:Y:S03]  /*4030*/  STSM.16.M88.4 [R88], R44 ;  /* 0x0000002c58007844 */ /* 0x0007e60000000200 */
[----:B------:R-:W2:Y:S01]  /*4040*/  MUFU.EX2 R79, R79 ;  /* 0x0000004f004f7308 */ /* 0x000ea20000000800 */
[C---:B----4-:R-:W-:Y:S01]  /*4050*/  F2FP.BF16.F32.PACK_AB R53, R64.reuse, R59 ;  /* 0x0000003b4035723e */ /* 0x050fe200000010ff */
[----:B------:R3:W-:Y:S01]  /*4060*/  STSM.16.M88.4 [R91], R48 ;  /* 0x000000305b007844 */ /* 0x0007e20000000200 */
[----:B------:R-:W-:-:S05]  /*4070*/  FADD R25, R64, R25 ;  /* 0x0000001940197221 */ /* 0x000fca0000000000 */
[----:B------:R-:W4:Y:S01]  /*4080*/  MUFU.EX2 R56, R56 ;  /* 0x0000003800387308 */ /* 0x000f220000000800 */
[----:B-1----:R-:W-:-:S07]  /*4090*/  FADD R24, R78, R25 ;  /* 0x000000194e187221 */ /* 0x002fce0000000000 */
[----:B------:R-:W1:Y:S01]  /*40a0*/  MUFU.EX2 R57, R57 ;  /* 0x0000003900397308 */ /* 0x000e620000000800 */
[C---:B--2---:R-:W-:Y:S01]  /*40b0*/  F2FP.BF16.F32.PACK_AB R55, R79.reuse, R78 ;  /* 0x0000004e4f37723e */ /* 0x044fe200000010ff */
[----:B------:R-:W-:-:S04]  /*40c0*/  FADD R25, R79, R24 ;  /* 0x000000184f197221 */ /* 0x000fc80000000000 */
[----:B------:R3:W-:Y:S02]  /*40d0*/  STSM.16.M88.4 [R65], R52 ;  /* 0x0000003441007844 */ /* 0x0007e40000000200 */
[----:B------:R-:W-:Y:S01]  /*40e0*/  MUFU.EX2 R58, R58 ;  /* 0x0000003a003a7308 */ /* 0x000fe20000000800 */
[----:B----4-:R-:W-:-:S07]  /*40f0*/  FADD R22, R56, R23 ;  /* 0x0000001738167221 */ /* 0x010fce0000000000 */
[----:B------:R-:W2:Y:S01]  /*4100*/  MUFU.EX2 R139, R139 ;  /* 0x0000008b008b7308 */ /* 0x000ea20000000800 */
[C---:B-1----:R-:W-:Y:S01]  /*4110*/  F2FP.BF16.F32.PACK_AB R32, R57.reuse, R56 ;  /* 0x000000383920723e */ /* 0x042fe200000010ff */
[----:B------:R-:W-:-:S06]  /*4120*/  FADD R23, R57, R22 ;  /* 0x0000001639177221 */ /* 0x000fcc0000000000 */
[----:B------:R-:W1:Y:S08]  /*4130*/  MUFU.EX2 R82, R82 ;  /* 0x0000005200527308 */ /* 0x000e700000000800 */
[----:B------:R-:W4:Y:S01]  /*4140*/  MUFU.EX2 R83, R83 ;  /* 0x0000005300537308 */ /* 0x000f220000000800 */
[----:B--2---:R-:W-:Y:S01]  /*4150*/  F2FP.BF16.F32.PACK_AB R34, R139, R58 ;  /* 0x0000003a8b22723e */ /* 0x004fe200000010ff */
[----:B------:R-:W-:Y:S01]  /*4160*/  FADD R58, R58, R23 ;  /* 0x000000173a3a7221 */ /* 0x000fe20000000000 */
[----:B------:R-:W-:-:S03]  /*4170*/  IMAD.MOV.U32 R23, RZ, RZ, RZ ;  /* 0x000000ffff177224 */ /* 0x000fc600078e00ff */
[----:B------:R-:W-:Y:S02]  /*4180*/  FADD R139, R139, R58 ;  /* 0x0000003a8b8b7221 */ /* 0x000fe40000000000 */
[----:B------:R-:W-:Y:S01]  /*4190*/  MUFU.EX2 R86, R86 ;  /* 0x0000005600567308 */ /* 0x000fe20000000800 */
[----:B-1----:R-:W-:-:S07]  /*41a0*/  FADD R22, R82, R25 ;  /* 0x0000001952167221 */ /* 0x002fce0000000000 */
[----:B------:R-:W1:Y:S01]  /*41b0*/  MUFU.EX2 R87, R87 ;  /* 0x0000005700577308 */ /* 0x000e620000000800 */
[C---:B----4-:R-:W-:Y:S01]  /*41c0*/  F2FP.BF16.F32.PACK_AB R33, R83.reuse, R82 ;  /* 0x000000525321723e */ /* 0x050fe200000010ff */
[----:B------:R-:W-:Y:S01]  /*41d0*/  FADD R25, R83, R22 ;  /* 0x0000001653197221 */ /* 0x000fe20000000000 */
[----:B------:R-:W-:Y:S01]  /*41e0*/  VIADD R22, R18, 0x4000 ;  /* 0x0000400012167836 */ /* 0x000fe20000000000 */
[----:B-1----:R-:W-:Y:S02]  /*41f0*/  F2FP.BF16.F32.PACK_AB R35, R87, R86 ;  /* 0x000000565723723e */ /* 0x002fe400000010ff */
[----:B------:R-:W-:-:S03]  /*4200*/  FADD R86, R86, R25 ;  /* 0x0000001956567221 */ /* 0x000fc60000000000 */
[----:B------:R3:W-:Y:S01]  /*4210*/  STSM.16.M88.4 [R100], R32 ;  /* 0x0000002064007844 */ /* 0x0007e20000000200 */
[----:B------:R-:W-:Y:S01]  /*4220*/  FADD R141, R87, R86 ;  /* 0x00000056578d7221 */ /* 0x000fe20000000000 */
[----:B------:R1:W-:Y:S06]  /*4230*/  MEMBAR.ALL.CTA ;  /* 0x0000000000007992 */ /* 0x0003ec0000008000 */
[----:B-1----:R-:W1:Y:S02]  /*4240*/  FENCE.VIEW.ASYNC.S ;  /* 0x00000000000073c6 */ /* 0x002e640000000000 */
[----:B-1----:R-:W-:Y:S01]  /*4250*/  NOP ;  /* 0x0000000000007918 */ /* 0x002fe20000000000 */
[----:B------:R-:W-:Y:S05]  /*4260*/  @!P0 BRA `(.L_x_15) ;  /* 0x0000002400448947 */ /* 0x000fea0003800000 */
[----:B------:R-:W-:Y:S01]  /*4270*/  IMAD.MOV.U32 R142, RZ, RZ, R21 ;  /* 0x000000ffff8e7224 */ /* 0x000fe200078e0015 */
[----:B------:R-:W-:Y:S01]  /*4280*/  UPLOP3.LUT UP1, UPT, UPT, UPT, UPT, 0x40, 0x0 ;  /* 0x000000000000789c */ /* 0x000fe20003f2e870 */
[----:B------:R-:W-:Y:S01]  /*4290*/  IMAD.MOV.U32 R143, RZ, RZ, R20 ;  /* 0x000000ffff8f7224 */ /* 0x000fe200078e0014 */
[----:B------:R-:W-:Y:S01]  /*42a0*/  UMOV UR8, UR5 ;  /* 0x0000000500087c82 */ /* 0x000fe20008000000 */
[----:B------:R-:W-:Y:S01]  /*42b0*/  VIADD R156, R137, -UR46 ;  /* 0x8000002e899c7c36 */ /* 0x000fe20008000000 */
[----:B------:R-:W-:Y:S01]  /*42c0*/  ULDC UR7, c[0x0][0x480] ;  /* 0x0001200000077ab9 */ /* 0x000fe20000000800 */
[----:B------:R-:W-:-:S07]  /*42d0*/  IMAD.MOV.U32 R144, RZ, RZ, RZ ;  /* 0x000000ffff907224 */ /* 0x000fce00078e00ff */
.L_x_20:
[----:B------:R-:W1:Y:S01]  /*42e0*/  S2UR UR9, SR_CgaCtaId ;  /* 0x00000000000979c3 */ /* 0x000e620000008800 */
[----:B------:R-:W-:Y:S01]  /*42f0*/  UMOV UR4, 0x400 ;  /* 0x0000040000047882 */ /* 0x000fe20000000000 */
[----:B------:R-:W-:-:S05]  /*4300*/  LOP3.LUT R23, R144, 0x1, RZ, 0x3c, !PT ;  /* 0x0000000190177812 */ /* 0x000fca00078e3cff */
[----:B------:R-:W-:Y:S01]  /*4310*/  IMAD.U32 R20, R23, -0x80000000, RZ ;  /* 0x8000000017147824 */ /* 0x000fe200078e00ff */
[----:B-1----:R-:W-:-:S09]  /*4320*/  ULEA UR4, UR9, UR4, 0x18 ;  /* 0x0000000409047291 */ /* 0x002fd2000f8ec03f */
[----:B------:R-:W1:Y:S02]  /*4330*/  SYNCS.PHASECHK.TRANS64.TRYWAIT P0, [UR4+0x10], R20 ;  /* 0x00001014ff0075a7 */ /* 0x000e640008000144 */
[----:B-12---:R-:W-:Y:S05]  /*4340*/  @P0 BRA `(.L_x_16) ;  /* 0x00000000000c0947 */ /* 0x006fea0003800000 */
[----:B------:R-:W-:-:S04]  /*4350*/  IMAD.U32 R20, R23, -0x80000000, RZ ;  /* 0x8000000017147824 */ /* 0x000fc800078e00ff */
[----:B------:R-:W1:Y:S02]  /*4360*/  SYNCS.PHASECHK.TRANS64.TRYWAIT P0, [UR4+0x10], R20 ;  /* 0x00001014ff0075a7 */ /* 0x000e640008000144 */
[----:B-1----:R-:W-:Y:S05]  /*4370*/  @!P0 BRA `(.L_x_17) ;  /* 0x0000005800c48947 */ /* 0x002fea0003800000 */
.L_x_16:
[----:B------:R2:W-:Y:S01]  /*4380*/  BAR.SYNC.DEFER_BLOCKING R7, 0x100 ;  /* 0x000400070000751d */ /* 0x0005e20000010000 */
[----:B------:R-:W-:Y:S01]  /*4390*/  UIADD3 UR16, UR28, 0x2, URZ ;  /* 0x000000021c107890 */ /* 0x000fe2000fffe03f */
[----:B------:R-:W-:Y:S01]  /*43a0*/  IMAD.U32 R20, R144, -0x80000000, RZ ;  /* 0x8000000090147824 */ /* 0x000fe200078e00ff */
[----:B------:R-:W-:Y:S02]  /*43b0*/  UIADD3 UR18, UR6, 0x2, URZ ;  /* 0x0000000206127890 */ /* 0x000fe4000fffe03f */
[----:B------:R-:W-:Y:S01]  /*43c0*/  UIADD3 UR54, UR6, 0x202, URZ ;  /* 0x0000020206367890 */ /* 0x000fe2000fffe03f */
[----:B------:R-:W-:Y:S01]  /*43d0*/  UMOV UR17, 0x80000020 ;  /* 0x8000002000117882 */ /* 0x000fe20000000000 */
[----:B------:R-:W-:Y:S01]  /*43e0*/  UMOV UR19, 0x80000020 ;  /* 0x8000002000137882 */ /* 0x000fe20000000000 */
[----:B------:R-:W-:Y:S01]  /*43f0*/  UMOV UR55, 0x80000020 ;  /* 0x8000002000377882 */ /* 0x000fe20000000000 */
[----:B------:R-:W-:Y:S01]  /*4400*/  UIADD3 UR8, UR8, -0x1, URZ ;  /* 0xffffffff08087890 */ /* 0x000fe2000fffe03f */
[----:B-1-3--:R-:W-:-:S06]  /*4410*/  WARPGROUP.ARRIVE ;  /* 0x00000000000079c5 */ /* 0x00afcc0000000000 */
[----:B------:R-:W-:-:S12]  /*4420*/  HGMMA.64x128x16.F32.BF16 R24, gdesc[UR28], RZ, !UPT ;  /* 0x01e000001c1879f0 */ /* 0x000fd8000c7018ff */
[----:B------:R-:W-:Y:S01]  /*4430*/  HGMMA.64x128x16.F32.BF16 R24, gdesc[UR16], R24 ;  /* 0x01e00000101879f0 */ /* 0x000fe20008701818 */
[----:B------:R-:W-:Y:S02]  /*4440*/  UIADD3 UR16, UR28, 0x200, URZ ;  /* 0x000002001c107890 */ /* 0x000fe4000fffe03f */
[----:B------:R-:W-:Y:S01]  /*4450*/  UIADD3 UR18, UR6, 0x200, URZ ;  /* 0x0000020006127890 */ /* 0x000fe2000fffe03f */
[----:B------:R-:W-:Y:S01]  /*4460*/  UMOV UR17, 0x80000020 ;  /* 0x8000002000117882 */ /* 0x000fe20000000000 */
[----:B------:R-:W-:-:S07]  /*4470*/  UMOV UR19, 0x80000020 ;  /* 0x8000002000137882 */ /* 0x000fce0000000000 */
[----:B------:R-:W-:Y:S01]  /*4480*/  HGMMA.64x128x16.F32.BF16 R24, gdesc[UR16], R24 ;  /* 0x01e00000101879f0 */ /* 0x000fe20008701818 */
[----:B------:R-:W-:Y:S02]  /*4490*/  UIADD3 UR16, UR28, 0x400, URZ ;  /* 0x000004001c107890 */ /* 0x000fe4000fffe03f */
[----:B------:R-:W-:Y:S01]  /*44a0*/  UIADD3 UR18, UR6, 0x400, URZ ;  /* 0x0000040006127890 */ /* 0x000fe2000fffe03f */
[----:B------:R-:W-:Y:S01]  /*44b0*/  UMOV UR17, 0x80000020 ;  /* 0x8000002000117882 */ /* 0x000fe20000000000 */
[----:B------:R-:W-:-:S07]  /*44c0*/  UMOV UR19, 0x80000020 ;  /* 0x8000002000137882 */ /* 0x000fce0000000000 */
[----:B------:R-:W-:-:S12]  /*44d0*/  HGMMA.64x128x16.F32.BF16 R24, gdesc[UR52], R24 ;  /* 0x01e00000341879f0 */ /* 0x000fd80008701818 */
[----:B------:R-:W-:Y:S01]  /*44e0*/  HGMMA.64x128x16.F32.BF16 R24, gdesc[UR16], R24 ;  /* 0x01e00000101879f0 */ /* 0x000fe20008701818 */
[----:B------:R-:W-:Y:S02]  /*44f0*/  UIADD3 UR16, UR28, 0x402, URZ ;  /* 0x000004021c107890 */ /* 0x000fe4000fffe03f */
[----:B------:R-:W-:Y:S01]  /*4500*/  UIADD3 UR18, UR6, 0x402, URZ ;  /* 0x0000040206127890 */ /* 0x000fe2000fffe03f */
[----:B------:R-:W-:Y:S01]  /*4510*/  UMOV UR17, 0x80000020 ;  /* 0x8000002000117882 */ /* 0x000fe20000000000 */
[----:B------:R-:W-:-:S07]  /*4520*/  UMOV UR19, 0x80000020 ;  /* 0x8000002000137882 */ /* 0x000fce0000000000 */
[----:B------:R-:W-:Y:S01]  /*4530*/  HGMMA.64x128x16.F32.BF16 R24, gdesc[UR16], R24, gsb0 ;  /* 0x01e00000101879f0 */ /* 0x000fe20008001818 */
[----:B------:R-:W1:Y:S02]  /*4540*/  SYNCS.PHASECHK.TRANS64.TRYWAIT P0, [UR4+0x20], R20 ;  /* 0x00002014ff0075a7 */ /* 0x000e640008000144 */
[----:B-12---:R-:W-:Y:S05]  /*4550*/  @P0 BRA `(.L_x_18) ;  /* 0x0000000000080947 */ /* 0x006fea0003800000 */
[----:B------:R-:W1:Y:S02]  /*4560*/  SYNCS.PHASECHK.TRANS64.TRYWAIT P0, [UR4+0x20], R20 ;  /* 0x00002014ff0075a7 */ /* 0x000e640008000144 */
[----:B-1----:R-:W-:Y:S05]  /*4570*/  @!P0 BRA `(.L_x_19) ;  /* 0x0000005800608947 */ /* 0x002fea0003800000 */
.L_x_18:
[----:B------:R-:W-:Y:S01]  /*4580*/  WARPGROUP.ARRIVE ;  /* 0x00000000000079c5 */ /* 0x000fe20000000000 */
[----:B------:R-:W-:Y:S01]  /*4590*/  UIADD3 UR48, UR24, 0x2, URZ ;  /* 0x0000000218307890 */ /* 0x000fe2000fffe03f */
[----:B------:R-:W-:Y:S01]  /*45a0*/  VIMNMX R20, RZ, UR8, !PT ;  /* 0x00000008ff147c48 */ /* 0x000fe2000ffe0100 */
[----:B------:R-:W-:Y:S01]  /*45b0*/  UMOV UR49, 0x40000040 ;  /* 0x4000004000317882 */ /* 0x000fe20000000000 */
[----:B------:R-:W-:Y:S01]  /*45c0*/  UIADD3 UR42, UR26, 0x80, URZ ;  /* 0x000000801a2a7890 */ /* 0x000fe2000fffe03f */
[----:B------:R-:W-:Y:S01]  /*45d0*/  IMAD.MOV.U32 R154, RZ, RZ, -0x1 ;  /* 0xffffffffff9a7424 */ /* 0x000fe200078e00ff */
[----:B------:R-:W-:Y:S01]  /*45e0*/  HGMMA.64x96x16.F32.BF16 R88, gdesc[UR24].tnspB, R88, UP1 ;  /* 0x41600000185879f0 */ /* 0x000fe2000b701858 */
[----:B------:R-:W-:Y:S01]  /*45f0*/  UMOV UR43, 0x80000020 ;  /* 0x80000020002b7882 */ /* 0x000fe20000000000 */
[----:B------:R-:W-:Y:S01]  /*4600*/  UIADD3 UR16, UR24, 0x6, URZ ;  /* 0x0000000618107890 */ /* 0x000fe2000fffe03f */
[----:B------:R-:W-:Y:S01]  /*4610*/  IMAD R20, R20, -0x80, R5 ;  /* 0xffffff8014147824 */ /* 0x000fe200078e0205 */
[----:B------:R-:W-:Y:S01]  /*4620*/  UIADD3 UR18, UR26, 0xc0, URZ ;  /* 0x000000c01a127890 */ /* 0x000fe2000fffe03f */
[----:B------:R-:W-:Y:S01]  /*4630*/  IMAD.MOV.U32 R155, RZ, RZ, RZ ;  /* 0x000000ffff9b7224 */ /* 0x000fe200078e00ff */
[----:B------:R-:W-:Y:S01]  /*4640*/  UMOV UR17, 0x40000040 ;  /* 0x4000004000117882 */ /* 0x000fe20000000000 */
[----:B------:R-:W-:Y:S01]  /*4650*/  UMOV UR19, 0x80000020 ;  /* 0x8000002000137882 */ /* 0x000fe20000000000 */
[----:B-1----:R-:W-:Y:S01]  /*4660*/  SHF.R.S32.HI R21, RZ, 0x1f, R20 ;  /* 0x0000001fff157819 */ /* 0x002fe20000011414 */
[----:B------:R-:W-:Y:S01]  /*4670*/  UIADD3 UR46, UR26, 0x1c0, URZ ;  /* 0x000001c01a2e7890 */ /* 0x000fe2000fffe03f */
[----:B------:R-:W-:Y:S01]  /*4680*/  VIADD R156, R156, 0x1 ;  /* 0x000000019c9c7836 */ /* 0x000fe20000000000 */
[----:B------:R-:W-:Y:S01]  /*4690*/  UMOV UR47, 0x80000020 ;  /* 0x80000020002f7882 */ /* 0x000fe20000000000 */
[----:B------:R-:W-:Y:S01]  /*46a0*/  LEA.HI R21, R21, R20, RZ, 0x3 ;  /* 0x0000001415157211 */ /* 0x000fe200078f18ff */
[----:B------:R-:W-:Y:S01]  /*46b0*/  UMOV UR9, UR7 ;  /* 0x0000000700097c82 */ /* 0x000fe20008000000 */
[----:B------:R-:W-:-:S02]  /*46c0*/  UPLOP3.LUT UP1, UPT, UPT, UPT, UPT, 0x80, 0x0 ;  /* 0x000000000000789c */ /* 0x000fc40003f2f070 */
[----:B------:R-:W-:Y:S02]  /*46d0*/  SHF.R.S32.HI R144, RZ, 0x3, R21 ;  /* 0x00000003ff907819 */ /* 0x000fe40000011415 */
[----:B------:R-:W-:-:S03]  /*46e0*/  LOP3.LUT R21, R21, 0xfffffff8, RZ, 0xc0, !PT ;  /* 0xfffffff815157812 */ /* 0x000fc600078ec0ff */
[----:B------:R-:W-:Y:S01]  /*46f0*/  IMAD.U32 R144, R144, -0x2, RZ ;  /* 0xfffffffe90907824 */ /* 0x000fe200078e00ff */
[----:B------:R-:W-:-:S04]  /*4700*/  VIADDMNMX R21, R20, -R21, 0x2, PT ;  /* 0x0000000214157446 */ /* 0x000fc80003800915 */
[----:B------:R-:W-:-:S05]  /*4710*/  VIADDMNMX R21, R144, -R21, 0xffffffe0, !PT ;  /* 0xffffffe090157446 */ /* 0x000fca0007800915 */
[----:B------:R-:W-:-:S05]  /*4720*/  VIADD R21, R21, 0x20 ;  /* 0x0000002015157836 */ /* 0x000fca0000000000 */
[----:B------:R-:W-:-:S04]  /*4730*/  SHF.R.U32.HI R21, RZ, R21, R154 ;  /* 0x00000015ff157219 */ /* 0x000fc8000001169a */
[----:B------:R-:W-:Y:S01]  /*4740*/  R2P PR, R21, 0x7e ;  /* 0x0000007e15007804 */ /* 0x000fe20000000000 */
[----:B------:R-:W-:Y:S08]  /*4750*/  HGMMA.64x96x16.F32.BF16 R88, gdesc[UR48].tnspB, R88 ;  /* 0x41600000305879f0 */ /* 0x000ff00008701858 */
[----:B------:R-:W-:Y:S08]  /*4760*/  HGMMA.64x96x16.F32.BF16 R88, gdesc[UR40].tnspB, R88 ;  /* 0x41600000285879f0 */ /* 0x000ff00008701858 */
[----:B------:R-:W-:Y:S01]  /*4770*/  HGMMA.64x96x16.F32.BF16 R88, gdesc[UR16].tnspB, R88 ;  /* 0x41600000105879f0 */ /* 0x000fe20008701858 */
[----:B------:R-:W-:-:S02]  /*4780*/  UIADD3 UR16, UR24, 0x400, URZ ;  /* 0x0000040018107890 */ /* 0x000fc4000fffe03f */
[----:B------:R-:W-:Y:S01]  /*4790*/  UIADD3 UR18, UR26, 0x100, URZ ;  /* 0x000001001a127890 */ /* 0x000fe2000fffe03f */
[----:B------:R-:W-:Y:S01]  /*47a0*/  UMOV UR17, 0x40000040 ;  /* 0x4000004000117882 */ /* 0x000fe20000000000 */
[----:B------:R-:W-:-:S07]  /*47b0*/  UMOV UR19, 0x80000020 ;  /* 0x8000002000137882 */ /* 0x000fce0000000000 */
[----:B------:R-:W-:Y:S01]  /*47c0*/  HGMMA.64x96x16.F32.BF16 R88, gdesc[UR16].tnspB, R88 ;  /* 0x41600000105879f0 */ /* 0x000fe20008701858 */
[----:B------:R-:W-:Y:S02]  /*47d0*/  UIADD3 UR16, UR24, 0x402, URZ ;  /* 0x0000040218107890 */ /* 0x000fe4000fffe03f */
        /* <DEDUP_REMOVED lines=8> */
[----:B------:R-:W-:Y:S08]  /*4860*/  HGMMA.64x96x16.F32.BF16 R88, gdesc[UR16].tnspB, R88 ;  /* 0x41600000105879f0 */ /* 0x000ff00008701858 */
[----:B------:R-:W-:Y:S01]  /*4870*/  HGMMA.64x96x16.F32.BF16 R88, gdesc[UR44].tnspB, R88, gsb0 ;  /* 0x416000002c5879f0 */ /* 0x000fe20008001858 */
[----:B------:R1:W-:Y:S06]  /*4880*/  BAR.ARV R6, 0x100 ;  /* 0x000400060000751d */ /* 0x0003ec0000002000 */
[----:B------:R-:W-:-:S02]  /*4890*/  WARPGROUP.DEPBAR.LE gsb0, 0x1 ;  /* 0x00008000000079c5 */ /* 0x000fc40000010100 */
[----:B------:R-:W-:Y:S02]  /*48a0*/  FSEL R144, R25, -INF , P1 ;  /* 0xff80000019907808 */ /* 0x000fe40000800000 */
[----:B------:R-:W-:Y:S02]  /*48b0*/  FSEL R28, R28, -INF , P2 ;  /* 0xff8000001c1c7808 */ /* 0x000fe40001000000 */
[----:B------:R-:W-:Y:S02]  /*48c0*/  FSEL R148, R29, -INF , P3 ;  /* 0xff8000001d947808 */ /* 0x000fe40001800000 */
[----:B------:R-:W-:Y:S02]  /*48d0*/  FSEL R32, R32, -INF , P4 ;  /* 0xff80000020207808 */ /* 0x000fe40002000000 */
[----:B------:R-:W-:Y:S02]  /*48e0*/  FSEL R33, R33, -INF , P5 ;  /* 0xff80000021217808 */ /* 0x000fe40002800000 */
[----:B------:R-:W-:-:S02]  /*48f0*/  FSEL R36, R36, -INF , P6 ;  /* 0xff80000024247808 */ /* 0x000fc40003000000 */
[C---:B------:R-:W-:Y:S02]  /*4900*/  R2P PR, R21.reuse.B1, 0x7f ;  /* 0x0000007f15007804 */ /* 0x040fe40000001000 */
[----:B------:R-:W-:Y:S02]  /*4910*/  LOP3.LUT R25, R21, 0x1, RZ, 0xc0, !PT ;  /* 0x0000000115197812 */ /* 0x000fe400078ec0ff */
[----:B------:R-:W-:Y:S02]  /*4920*/  FMNMX R150, R144, R33, !PT ;  /* 0x0000002190967209 */ /* 0x000fe40007800000 */
[----:B------:R-:W-:Y:S02]  /*4930*/  FSEL R40, R40, -INF , P0 ;  /* 0xff80000028287808 */ /* 0x000fe40000000000 */
[----:B------:R-:W-:Y:S02]  /*4940*/  FSEL R41, R41, -INF , P1 ;  /* 0xff80000029297808 */ /* 0x000fe40000800000 */
[----:B------:R-:W-:-:S02]  /*4950*/  FSEL R44, R44, -INF , P2 ;  /* 0xff8000002c2c7808 */ /* 0x000fc40001000000 */
[----:B------:R-:W-:Y:S02]  /*4960*/  FSEL R45, R45, -INF , P3 ;  /* 0xff8000002d2d7808 */ /* 0x000fe40001800000 */
[----:B------:R-:W-:Y:S02]  /*4970*/  FSEL R48, R48, -INF , P4 ;  /* 0xff80000030307808 */ /* 0x000fe40002000000 */
        /* <DEDUP_REMOVED lines=23> */
[----:B------:R-:W-:Y:S02]  /*4af0*/  LOP3.LUT P0, RZ, R21, 0x800000, RZ, 0xc0, !PT ;  /* 0x0080000015ff7812 */ /* 0x000fe4000780c0ff */
[----:B------:R-:W-:-:S02]  /*4b00*/  FMNMX R152, R45, R152, !PT ;  /* 0x000000982d987209 */ /* 0x000fc40007800000 */
[----:B------:R-:W-:Y:S02]  /*4b10*/  FSEL R69, R69, -INF , P0 ;  /* 0xff80000045457808 */ /* 0x000fe40000000000 */
[----:B------:R-:W-:Y:S02]  /*4b20*/  ISETP.GT.AND P0, PT, R21, -0x1, PT ;  /* 0xffffffff1500780c */ /* 0x000fe40003f04270 */
        /* <DEDUP_REMOVED lines=9> */
[----:B------:R-:W-:-:S02]  /*4bc0*/  FSEL R73, R73, -INF , P1 ;  /* 0xff80000049497808 */ /* 0x000fc40000800000 */
[----:B------:R-:W-:Y:S02]  /*4bd0*/  FSEL R76, R76, -INF , P2 ;  /* 0xff8000004c4c7808 */ /* 0x000fe40001000000 */
[----:B------:R-:W-:Y:S02]  /*4be0*/  FSEL R77, R77, -INF , P3 ;  /* 0xff8000004d4d7808 */ /* 0x000fe40001800000 */
[----:B------:R-:W-:Y:S02]  /*4bf0*/  FMNMX R21, R64, R21, !PT ;  /* 0x0000001540157209 */ /* 0x000fe40007800000 */
[----:B------:R-:W-:Y:S02]  /*4c00*/  FMNMX R150, R65, R150, !PT ;  /* 0x0000009641967209 */ /* 0x000fe40007800000 */
[----:B------:R-:W-:Y:S02]  /*4c10*/  FMNMX R25, R68, R25, !PT ;  /* 0x0000001944197209 */ /* 0x000fe40007800000 */
[----:B------:R-:W-:-:S02]  /*4c20*/  FMNMX R152, R69, R152, !PT ;  /* 0x0000009845987209 */ /* 0x000fc40007800000 */
[----:B------:R-:W-:Y:S02]  /*4c30*/  FSEL R85, R85, -INF , !P0 ;  /* 0xff80000055557808 */ /* 0x000fe40004000000 */
[----:B------:R-:W-:Y:S02]  /*4c40*/  FSEL R80, R80, -INF , P4 ;  /* 0xff80000050507808 */ /* 0x000fe40002000000 */
[----:B------:R-:W-:Y:S02]  /*4c50*/  FSEL R81, R81, -INF , P5 ;  /* 0xff80000051517808 */ /* 0x000fe40002800000 */
[----:B------:R-:W-:Y:S02]  /*4c60*/  FSEL R84, R84, -INF , P6 ;  /* 0xff80000054547808 */ /* 0x000fe40003000000 */
[----:B------:R-:W-:Y:S02]  /*4c70*/  FMNMX R21, R72, R21, !PT ;  /* 0x0000001548157209 */ /* 0x000fe40007800000 */
[----:B------:R-:W-:-:S02]  /*4c80*/  FMNMX R150, R73, R150, !PT ;  /* 0x0000009649967209 */ /* 0x000fc40007800000 */
[----:B------:R-:W-:Y:S02]  /*4c90*/  FMNMX R25, R76, R25, !PT ;  /* 0x000000194c197209 */ /* 0x000fe40007800000 */
[----:B------:R-:W-:Y:S02]  /*4ca0*/  FMNMX R152, R77, R152, !PT ;  /* 0x000000984d987209 */ /* 0x000fe40007800000 */
[----:B------:R-:W-:Y:S02]  /*4cb0*/  FMNMX R21, R80, R21, !PT ;  /* 0x0000001550157209 */ /* 0x000fe40007800000 */
[----:B------:R-:W-:Y:S02]  /*4cc0*/  FMNMX R150, R81, R150, !PT ;  /* 0x0000009651967209 */ /* 0x000fe40007800000 */
[----:B------:R-:W-:Y:S02]  /*4cd0*/  FMNMX R25, R84, R25, !PT ;  /* 0x0000001954197209 */ /* 0x000fe40007800000 */
[----:B------:R-:W-:-:S02]  /*4ce0*/  FMNMX R152, R85, R152, !PT ;  /* 0x0000009855987209 */ /* 0x000fc40007800000 */
[----:B------:R-:W-:Y:S02]  /*4cf0*/  FMNMX R21, R21, R150, !PT ;  /* 0x0000009615157209 */ /* 0x000fe40007800000 */
[----:B------:R-:W-:-:S04]  /*4d00*/  FMNMX R152, R25, R152, !PT ;  /* 0x0000009819987209 */ /* 0x000fc80007800000 */
[----:B------:R-:W-:-:S04]  /*4d10*/  FMNMX R152, R21, R152, !PT ;  /* 0x0000009815987209 */ /* 0x000fc80007800000 */
[----:B------:R-:W-:-:S05]  /*4d20*/  FMNMX R152, R152, R143, !PT ;  /* 0x0000008f98987209 */ /* 0x000fca0007800000 */
[----:B------:R-:W2:Y:S02]  /*4d30*/  SHFL.BFLY PT, R21, R152, 0x2, 0x1f ;  /* 0x0c401f0098157f89 */ /* 0x000ea400000e0000 */
[----:B--2---:R-:W-:Y:S01]  /*4d40*/  FMNMX R29, R152, R21, !PT ;  /* 0x00000015981d7209 */ /* 0x004fe20007800000 */
[----:B------:R-:W-:-:S04]  /*4d50*/  VIADD R21, R20, 0x8 ;  /* 0x0000000814157836 */ /* 0x000fc80000000000 */
[----:B------:R-:W2:Y:S01]  /*4d60*/  SHFL.BFLY PT, R150, R29, 0x1, 0x1f ;  /* 0x0c201f001d967f89 */ /* 0x000ea200000e0000 */
[----:B------:R-:W-:-:S04]  /*4d70*/  SHF.R.S32.HI R20, RZ, 0x1f, R21 ;  /* 0x0000001fff147819 */ /* 0x000fc80000011415 */
[----:B------:R-:W-:Y:S02]  /*4d80*/  LEA.HI R25, R20, R21, RZ, 0x3 ;  /* 0x0000001514197211 */ /* 0x000fe400078f18ff */
[----:B--2---:R-:W-:Y:S02]  /*4d90*/  FMNMX R20, R29, R150, !PT ;  /* 0x000000961d147209 */ /* 0x004fe40007800000 */
[----:B------:R-:W-:Y:S02]  /*4da0*/  LOP3.LUT R150, R25, 0xfffffff8, RZ, 0xc0, !PT ;  /* 0xfffffff819967812 */ /* 0x000fe400078ec0ff */
[----:B------:R-:W-:Y:S02]  /*4db0*/  SHF.R.S32.HI R25, RZ, 0x3, R25 ;  /* 0x00000003ff197819 */ /* 0x000fe40000011419 */
[C---:B------:R-:W-:Y:S02]  /*4dc0*/  FSETP.NEU.AND P0, PT, R20.reuse, -INF , PT ;  /* 0xff8000001400780b */ /* 0x040fe40003f0d000 */
[----:B------:R-:W-:Y:S01]  /*4dd0*/  VIADDMNMX R150, R21, -R150, 0x2, PT ;  /* 0x0000000215967446 */ /* 0x000fe20003800996 */
[----:B------:R-:W-:Y:S01]  /*4de0*/  IMAD.U32 R25, R25, -0x2, RZ ;  /* 0xfffffffe19197824 */ /* 0x000fe200078e00ff */
[----:B------:R-:W-:-:S04]  /*4df0*/  FSEL R152, R20, RZ, P0 ;  /* 0x000000ff14987208 */ /* 0x000fc80000000000 */
[----:B------:R-:W-:Y:S01]  /*4e00*/  VIADDMNMX R25, R25, -R150, 0xffffffe0, !PT ;  /* 0xffffffe019197446 */ /* 0x000fe20007800996 */
[C---:B------:R-:W-:Y:S01]  /*4e10*/  FADD R21, -R152.reuse, R143 ;  /* 0x0000008f98157221 */ /* 0x040fe20000000100 */
[----:B------:R-:W-:-:S03]  /*4e20*/  FMUL R147, R152, UR9 ;  /* 0x0000000998937c20 */ /* 0x000fc60008400000 */
[----:B------:R-:W-:Y:S02]  /*4e30*/  VIADD R25, R25, 0x20 ;  /* 0x0000002019197836 */ /* 0x000fe40000000000 */
[----:B------:R-:W-:Y:S01]  /*4e40*/  FMUL R143, R21, UR9 ;  /* 0x00000009158f7c20 */ /* 0x000fe20008400000 */
[--C-:B------:R-:W-:Y:S01]  /*4e50*/  FFMA R37, R146, UR9, -R147.reuse ;  /* 0x0000000992257c23 */ /* 0x100fe20008000893 */
[--C-:B------:R-:W-:Y:S01]  /*4e60*/  FFMA R24, R24, UR9, -R147.reuse ;  /* 0x0000000918187c23 */ /* 0x100fe20008000893 */
[--C-:B------:R-:W-:Y:S01]  /*4e70*/  FFMA R28, R28, UR9, -R147.reuse ;  /* 0x000000091c1c7c23 */ /* 0x100fe20008000893 */
[----:B------:R-:W-:Y:S01]  /*4e80*/  SHF.R.U32.HI R21, RZ, R25, R154 ;  /* 0x00000019ff157219 */ /* 0x000fe2000001169a */
[--C-:B------:R-:W-:Y:S01]  /*4e90*/  FFMA R25, R144, UR9, -R147.reuse ;  /* 0x0000000990197c23 */ /* 0x100fe20008000893 */
[----:B------:R-:W-:Y:S01]  /*4ea0*/  IMAD.MOV.U32 R154, RZ, RZ, R16 ;  /* 0x000000ffff9a7224 */ /* 0x000fe200078e0010 */
[----:B------:R-:W-:Y:S01]  /*4eb0*/  MUFU.EX2 R143, R143 ;  /* 0x0000008f008f7308 */ /* 0x000fe20000000800 */
[----:B------:R-:W-:Y:S01]  /*4ec0*/  R2P PR, R21, 0x7e ;  /* 0x0000007e15007804 */ /* 0x000fe20000000000 */
[--C-:B------:R-:W-:Y:S01]  /*4ed0*/  FFMA R29, R148, UR9, -R147.reuse ;  /* 0x00000009941d7c23 */ /* 0x100fe20008000893 */
[--C-:B------:R-:W-:Y:S01]  /*4ee0*/  FFMA R32, R32, UR9, -R147.reuse ;  /* 0x0000000920207c23 */ /* 0x100fe20008000893 */
[----:B------:R-:W-:Y:S01]  /*4ef0*/  MOV R154, R154 ;  /* 0x0000009a009a7202 */ /* 0x000fe20000000f00 */
[--C-:B------:R-:W-:Y:S01]  /*4f00*/  FFMA R33, R33, UR9, -R147.reuse ;  /* 0x0000000921217c23 */ /* 0x100fe20008000893 */
[----:B------:R-:W-:Y:S01]  /*4f10*/  FSEL R27, R27, -INF , P1 ;  /* 0xff8000001b1b7808 */ /* 0x000fe20000800000 */
[--C-:B------:R-:W-:Y:S01]  /*4f20*/  FFMA R36, R36, UR9, -R147.reuse ;  /* 0x0000000924247c23 */ /* 0x100fe20008000893 */
[----:B------:R-:W-:Y:S01]  /*4f30*/  FSEL R145, R30, -INF , P2 ;  /* 0xff8000001e917808 */ /* 0x000fe20001000000 */
[----:B------:R-:W-:Y:S01]  /*4f40*/  MUFU.EX2 R24, R24 ;  /* 0x0000001800187308 */ /* 0x000fe20000000800 */
[----:B------:R-:W-:Y:S01]  /*4f50*/  FSEL R31, R31, -INF , P3 ;  /* 0xff8000001f1f7808 */ /* 0x000fe20001800000 */
[--C-:B------:R-:W-:Y:S01]  /*4f60*/  FFMA R40, R40, UR9, -R147.reuse ;  /* 0x0000000928287c23 */ /* 0x100fe20008000893 */
[----:B------:R-:W-:Y:S01]  /*4f70*/  FSEL R34, R34, -INF , P4 ;  /* 0xff80000022227808 */ /* 0x000fe20002000000 */
[--C-:B------:R-:W-:Y:S01]  /*4f80*/  FFMA R41, R41, UR9, -R147.reuse ;  /* 0x0000000929297c23 */ /* 0x100fe20008000893 */
[----:B------:R-:W-:Y:S01]  /*4f90*/  FSEL R144, R35, -INF , P5 ;  /* 0xff80000023907808 */ /* 0x000fe20002800000 */
[--C-:B------:R-:W-:Y:S01]  /*4fa0*/  FFMA R44, R44, UR9, -R147.reuse ;  /* 0x000000092c2c7c23 */ /* 0x100fe20008000893 */
[----:B------:R-:W-:Y:S01]  /*4fb0*/  FSEL R38, R38, -INF , P6 ;  /* 0xff80000026267808 */ /* 0x000fe20003000000 */
[----:B------:R-:W-:Y:S01]  /*4fc0*/  MUFU.EX2 R25, R25 ;  /* 0x0000001900197308 */ /* 0x000fe20000000800 */
[----:B------:R-:W-:Y:S01]  /*4fd0*/  R2P PR, R21.B1, 0x7f ;  /* 0x0000007f15007804 */ /* 0x000fe20000001000 */
[--C-:B------:R-:W-:Y:S01]  /*4fe0*/  FFMA R45, R45, UR9, -R147.reuse ;  /* 0x000000092d2d7c23 */ /* 0x100fe20008000893 */
[----:B------:R-:W-:Y:S01]  /*4ff0*/  LOP3.LUT R30, R21, 0x1, RZ, 0xc0, !PT ;  /* 0x00000001151e7812 */ /* 0x000fe200078ec0ff */
[--C-:B------:R-:W-:Y:S01]  /*5000*/  FFMA R48, R48, UR9, -R147.reuse ;  /* 0x0000000930307c23 */ /* 0x100fe20008000893 */
        /* <DEDUP_REMOVED lines=34> */
[----:B------:R-:W-:Y:S01]  /*5230*/  R2P PR, R21.B3, 0x7f ;  /* 0x0000007f15007804 */ /* 0x000fe20000003000 */
[--C-:B------:R-:W-:Y:S01]  /*5240*/  FFMA R80, R80, UR9, -R147.reuse ;  /* 0x0000000950507c23 */ /* 0x100fe20008000893 */
[--C-:B------:R-:W-:Y:S01]  /*5250*/  FFMA R81, R81, UR9, -R147.reuse ;  /* 0x0000000951517c23 */ /* 0x100fe20008000893 */
[----:B------:R-:W-:Y:S01]  /*5260*/  MUFU.EX2 R36, R36 ;  /* 0x0000002400247308 */ /* 0x000fe20000000800 */
[--C-:B------:R-:W-:Y:S01]  /*5270*/  FFMA R84, R84, UR9, -R147.reuse ;  /* 0x0000000954547c23 */ /* 0x100fe20008000893 */
[----:B------:R-:W-:Y:S01]  /*5280*/  FSEL R74, R74, -INF , P0 ;  /* 0xff8000004a4a7808 */ /* 0x000fe20000000000 */
[----:B------:R-:W-:Y:S01]  /*5290*/  FFMA R85, R85, UR9, -R147 ;  /* 0x0000000955557c23 */ /* 0x000fe20008000893 */
[----:B------:R-:W-:-:S02]  /*52a0*/  ISETP.NE.U32.AND P0, PT, R30, 0x1, PT ;  /* 0x000000011e00780c */ /* 0x000fc40003f05070 */
[----:B------:R-:W-:Y:S02]  /*52b0*/  FSEL R75, R75, -INF , P1 ;  /* 0xff8000004b4b7808 */ /* 0x000fe40000800000 */
[----:B------:R-:W-:Y:S01]  /*52c0*/  FSEL R35, R26, -INF , !P0 ;  /* 0xff8000001a237808 */ /* 0x000fe20004000000 */
[----:B------:R-:W-:Y:S01]  /*52d0*/  MUFU.EX2 R37, R37 ;  /* 0x0000002500257308 */ /* 0x000fe20000000800 */
[----:B------:R-:W-:Y:S02]  /*52e0*/  LOP3.LUT P0, RZ, R21, 0x80, RZ, 0xc0, !PT ;  /* 0x0000008015ff7812 */ /* 0x000fe4000780c0ff */
[----:B------:R-:W-:Y:S02]  /*52f0*/  FMNMX R26, R27, R144, !PT ;  /* 0x000000901b1a7209 */ /* 0x000fe40007800000 */
[----:B------:R-:W-:Y:S02]  /*5300*/  FSEL R146, R39, -INF , P0 ;  /* 0xff80000027927808 */ /* 0x000fe40000000000 */
[----:B------:R-:W-:Y:S01]  /*5310*/  LOP3.LUT P0, RZ, R21, 0x8000, RZ, 0xc0, !PT ;  /* 0x0000800015ff7812 */ /* 0x000fe2000780c0ff */
[----:B------:R-:W-:Y:S01]  /*5320*/  MUFU.EX2 R40, R40 ;  /* 0x0000002800287308 */ /* 0x000fe20000000800 */
[----:B------:R-:W-:-:S02]  /*5330*/  FMNMX R39, R145, R38, !PT ;  /* 0x0000002691277209 */ /* 0x000fc40007800000 */
[----:B------:R-:W-:Y:S02]  /*5340*/  FSEL R55, R55, -INF , P0 ;  /* 0xff80000037377808 */ /* 0x000fe40000000000 */
[----:B------:R-:W-:Y:S02]  /*5350*/  LOP3.LUT P0, RZ, R21, 0x800000, RZ, 0xc0, !PT ;  /* 0x0080000015ff7812 */ /* 0x000fe4000780c0ff */
[----:B------:R-:W-:Y:S01]  /*5360*/  FMNMX R30, R31, R146, !PT ;  /* 0x000000921f1e7209 */ /* 0x000fe20007800000 */
[----:B------:R-:W-:Y:S01]  /*5370*/  MUFU.EX2 R41, R41 ;  /* 0x0000002900297308 */ /* 0x000fe20000000800 */
[----:B------:R-:W-:Y:S02]  /*5380*/  FSEL R71, R71, -INF , P0 ;  /* 0xff80000047477808 */ /* 0x000fe40000000000 */
[----:B------:R-:W-:Y:S02]  /*5390*/  ISETP.GT.AND P0, PT, R21, -0x1, PT ;  /* 0xffffffff1500780c */ /* 0x000fe40003f04270 */
[----:B------:R-:W-:-:S02]  /*53a0*/  FMNMX R21, R35, R34, !PT ;  /* 0x0000002223157209 */ /* 0x000fc40007800000 */
[----:B------:R-:W-:Y:S01]  /*53b0*/  FMNMX R26, R43, R26, !PT ;  /* 0x0000001a2b1a7209 */ /* 0x000fe20007800000 */
[----:B------:R-:W-:Y:S01]  /*53c0*/  MUFU.EX2 R44, R44 ;  /* 0x0000002c002c7308 */ /* 0x000fe20000000800 */
[----:B------:R-:W-:Y:S02]  /*53d0*/  FMNMX R21, R42, R21, !PT ;  /* 0x000000152a157209 */ /* 0x000fe40007800000 */
        /* <DEDUP_REMOVED lines=10> */
[----:B------:R-:W-:Y:S02]  /*5480*/  FMNMX R39, R62, R39, !PT ;  /* 0x000000273e277209 */ /* 0x000fe40007800000 */
[----:B------:R-:W-:-:S02]  /*5490*/  FMNMX R30, R63, R30, !PT ;  /* 0x0000001e3f1e7209 */ /* 0x000fc40007800000 */
[----:B------:R-:W-:Y:S01]  /*54a0*/  FSEL R78, R78, -INF , P2 ;  /* 0xff8000004e4e7808 */ /* 0x000fe20001000000 */
[----:B------:R-:W-:Y:S01]  /*54b0*/  MUFU.EX2 R49, R49 ;  /* 0x0000003100317308 */ /* 0x000fe20000000800 */
[----:B------:R-:W-:Y:S02]  /*54c0*/  FSEL R79, R79, -INF , P3 ;  /* 0xff8000004f4f7808 */ /* 0x000fe40001800000 */
[----:B------:R-:W-:Y:S02]  /*54d0*/  FMNMX R21, R66, R21, !PT ;  /* 0x0000001542157209 */ /* 0x000fe40007800000 */
[----:B------:R-:W-:Y:S02]  /*54e0*/  FMNMX R26, R67, R26, !PT ;  /* 0x0000001a431a7209 */ /* 0x000fe40007800000 */
[----:B------:R-:W-:Y:S01]  /*54f0*/  FMNMX R39, R70, R39, !PT ;  /* 0x0000002746277209 */ /* 0x000fe20007800000 */
[----:B------:R-:W-:Y:S01]  /*5500*/  MUFU.EX2 R52, R52 ;  /* 0x0000003400347308 */ /* 0x000fe20000000800 */
[----:B------:R-:W-:-:S02]  /*5510*/  FMNMX R30, R71, R30, !PT ;  /* 0x0000001e471e7209 */ /* 0x000fc40007800000 */
[----:B------:R-:W-:Y:S02]  /*5520*/  FSEL R87, R87, -INF , !P0 ;  /* 0xff80000057577808 */ /* 0x000fe40004000000 */
[----:B------:R-:W-:Y:S02]  /*5530*/  FSEL R82, R82, -INF , P4 ;  /* 0xff80000052527808 */ /* 0x000fe40002000000 */
[----:B------:R-:W-:Y:S01]  /*5540*/  FSEL R83, R83, -INF , P5 ;  /* 0xff80000053537808 */ /* 0x000fe20002800000 */
[----:B------:R-:W-:Y:S01]  /*5550*/  MUFU.EX2 R53, R53 ;  /* 0x0000003500357308 */ /* 0x000fe20000000800 */
[----:B------:R-:W-:Y:S02]  /*5560*/  FSEL R86, R86, -INF , P6 ;  /* 0xff80000056567808 */ /* 0x000fe40003000000 */
[----:B------:R-:W-:Y:S02]  /*5570*/  FMNMX R21, R74, R21, !PT ;  /* 0x000000154a157209 */ /* 0x000fe40007800000 */
        /* <DEDUP_REMOVED lines=11> */
[----:B------:R-:W-:Y:S01]  /*5630*/  ISETP.NE.AND P2, PT, R2, RZ, PT ;  /* 0x000000ff0200720c */ /* 0x000fe20003f45270 */
[----:B------:R-:W-:Y:S01]  /*5640*/  MUFU.EX2 R60, R60 ;  /* 0x0000003c003c7308 */ /* 0x000fe20000000800 */
[----:B------:R-:W-:-:S04]  /*5650*/  FMNMX R21, R21, R30, !PT ;  /* 0x0000001e15157209 */ /* 0x000fc80007800000 */
[----:B------:R-:W-:-:S03]  /*5660*/  FMNMX R21, R21, R142, !PT ;  /* 0x0000008e15157209 */ /* 0x000fc60007800000 */
[----:B------:R-:W-:Y:S02]  /*5670*/  MUFU.EX2 R61, R61 ;  /* 0x0000003d003d7308 */ /* 0x000fe40000000800 */
[----:B------:R-:W2:Y:S06]  /*5680*/  SHFL.BFLY PT, R26, R21, 0x2, 0x1f ;  /* 0x0c401f00151a7f89 */ /* 0x000eac00000e0000 */
[----:B------:R-:W-:Y:S08]  /*5690*/  MUFU.EX2 R64, R64 ;  /* 0x0000004000407308 */ /* 0x000ff00000000800 */
[----:B------:R-:W-:Y:S08]  /*56a0*/  MUFU.EX2 R65, R65 ;  /* 0x0000004100417308 */ /* 0x000ff00000000800 */
[----:B------:R-:W-:Y:S01]  /*56b0*/  MUFU.EX2 R68, R68 ;  /* 0x0000004400447308 */ /* 0x000fe20000000800 */
[----:B--2---:R-:W-:-:S05]  /*56c0*/  FMNMX R26, R21, R26, !PT ;  /* 0x0000001a151a7209 */ /* 0x004fca0007800000 */
[----:B------:R-:W2:Y:S02]  /*56d0*/  SHFL.BFLY PT, R21, R26, 0x1, 0x1f ;  /* 0x0c201f001a157f89 */ /* 0x000ea400000e0000 */
[----:B------:R-:W-:Y:S08]  /*56e0*/  MUFU.EX2 R69, R69 ;  /* 0x0000004500457308 */ /* 0x000ff00000000800 */
[----:B------:R-:W-:Y:S08]  /*56f0*/  MUFU.EX2 R72, R72 ;  /* 0x0000004800487308 */ /* 0x000ff00000000800 */
[----:B------:R-:W-:Y:S01]  /*5700*/  MUFU.EX2 R73, R73 ;  /* 0x0000004900497308 */ /* 0x000fe20000000800 */
[----:B--2---:R-:W-:-:S07]  /*5710*/  FMNMX R21, R26, R21, !PT ;  /* 0x000000151a157209 */ /* 0x004fce0007800000 */
[----:B------:R-:W-:Y:S01]  /*5720*/  MUFU.EX2 R76, R76 ;  /* 0x0000004c004c7308 */ /* 0x000fe20000000800 */
[----:B------:R-:W-:-:S04]  /*5730*/  FSETP.NEU.AND P0, PT, R21, -INF , PT ;  /* 0xff8000001500780b */ /* 0x000fc80003f0d000 */
[----:B------:R-:W-:-:S03]  /*5740*/  FSEL R39, R21, RZ, P0 ;  /* 0x000000ff15277208 */ /* 0x000fc60000000000 */
[----:B------:R-:W-:Y:S01]  /*5750*/  MUFU.EX2 R77, R77 ;  /* 0x0000004d004d7308 */ /* 0x000fe20000000800 */
[----:B------:R-:W-:Y:S01]  /*5760*/  ISETP.NE.AND P0, PT, R156, -0x1, PT ;  /* 0xffffffff9c00780c */ /* 0x000fe20003f05270 */
[C---:B------:R-:W-:Y:S01]  /*5770*/  FADD R26, -R39.reuse, R142 ;  /* 0x0000008e271a7221 */ /* 0x040fe20000000100 */
[----:B------:R-:W-:-:S03]  /*5780*/  FMUL R150, R39, UR9 ;  /* 0x0000000927967c20 */ /* 0x000fc60008400000 */
[----:B------:R-:W-:Y:S01]  /*5790*/  FMUL R149, R26, UR9 ;  /* 0x000000091a957c20 */ /* 0x000fe20008400000 */
[--C-:B------:R-:W-:Y:S01]  /*57a0*/  FFMA R26, R35, UR9, -R150.reuse ;  /* 0x00000009231a7c23 */ /* 0x100fe20008000896 */
[--C-:B------:R-:W-:Y:S01]  /*57b0*/  FFMA R30, R145, UR9, -R150.reuse ;  /* 0x00000009911e7c23 */ /* 0x100fe20008000896 */
[----:B------:R-:W-:Y:S01]  /*57c0*/  FFMA R35, R144, UR9, -R150 ;  /* 0x0000000990237c23 */ /* 0x000fe20008000896 */
[----:B------:R-:W-:Y:S02]  /*57d0*/  IMAD.MOV.U32 R144, RZ, RZ, R18 ;  /* 0x000000ffff907224 */ /* 0x000fe400078e0012 */
[--C-:B------:R-:W-:Y:S01]  /*57e0*/  FFMA R27, R27, UR9, -R150.reuse ;  /* 0x000000091b1b7c23 */ /* 0x100fe20008000896 */
[----:B------:R-:W-:Y:S01]  /*57f0*/  IMAD.MOV.U32 R145, RZ, RZ, RZ ;  /* 0x000000ffff917224 */ /* 0x000fe200078e00ff */
[----:B------:R-:W-:Y:S01]  /*5800*/  MUFU.EX2 R149, R149 ;  /* 0x0000009500957308 */ /* 0x000fe20000000800 */
[--C-:B------:R-:W-:Y:S01]  /*5810*/  FFMA R31, R31, UR9, -R150.reuse ;  /* 0x000000091f1f7c23 */ /* 0x100fe20008000896 */
[--C-:B------:R-:W-:Y:S01]  /*5820*/  FFMA R34, R34, UR9, -R150.reuse ;  /* 0x0000000922227c23 */ /* 0x100fe20008000896 */
[----:B------:R-:W-:Y:S01]  /*5830*/  FFMA R39, R146, UR9, -R150 ;  /* 0x0000000992277c23 */ /* 0x000fe20008000896 */
[----:B------:R-:W-:Y:S01]  /*5840*/  MOV R157, R144 ;  /* 0x00000090009d7202 */ /* 0x000fe20000000f00 */
[----:B------:R-:W-:-:S02]  /*5850*/  IMAD.MOV.U32 R144, RZ, RZ, R14 ;  /* 0x000000ffff907224 */ /* 0x000fc400078e000e */
[--C-:B------:R-:W-:Y:S01]  /*5860*/  FFMA R38, R38, UR9, -R150.reuse ;  /* 0x0000000926267c23 */ /* 0x100fe20008000896 */
[----:B------:R-:W-:Y:S01]  /*5870*/  IMAD.MOV.U32 R145, RZ, RZ, RZ ;  /* 0x000000ffff917224 */ /* 0x000fe200078e00ff */
[----:B------:R-:W2:Y:S01]  /*5880*/  MUFU.EX2 R26, R26 ;  /* 0x0000001a001a7308 */ /* 0x000ea20000000800 */
[----:B------:R-:W-:Y:S02]  /*5890*/  @!P2 IMAD.MOV.U32 R146, RZ, RZ, 0x1 ;  /* 0x00000001ff92a424 */ /* 0x000fe400078e00ff */
[--C-:B------:R-:W-:Y:S01]  /*58a0*/  FFMA R42, R42, UR9, -R150.reuse ;  /* 0x000000092a2a7c23 */ /* 0x100fe20008000896 */
[----:B------:R-:W-:Y:S01]  /*58b0*/  FFMA R43, R43, UR9, -R150 ;  /* 0x000000092b2b7c23 */ /* 0x000fe20008000896 */
[----:B------:R-:W-:Y:S01]  /*58c0*/  MOV R155, R144 ;  /* 0x00000090009b7202 */ /* 0x000fe20000000f00 */
[----:B------:R-:W-:Y:S01]  /*58d0*/  IMAD.MOV.U32 R144, RZ, RZ, R12 ;  /* 0x000000ffff907224 */ /* 0x000fe200078e000c */
[----:B------:R3:W-:Y:S01]  /*58e0*/  @!P2 SYNCS.ARRIVE.TRANS64.ART0 RZ, [UR4+0x18], R146 ;  /* 0x00001892ffffa9a7 */ /* 0x0007e20008500004 */
[----:B------:R-:W-:Y:S01]  /*58f0*/  IMAD.MOV.U32 R145, RZ, RZ, RZ ;  /* 0x000000ffff917224 */ /* 0x000fe200078e00ff */
[----:B------:R-:W-:Y:S01]  /*5900*/  MUFU.EX2 R27, R27 ;  /* 0x0000001b001b7308 */ /* 0x000fe20000000800 */
[----:B------:R-:W-:-:S02]  /*5910*/  WARPGROUP.DEPBAR.LE gsb0, 0x0 ;  /* 0x00008000000079c5 */ /* 0x000fc40000010000 */
[----:B------:R-:W-:Y:S01]  /*5920*/  FFMA R46, R46, UR9, -R150 ;  /* 0x000000092e2e7c23 */ /* 0x000fe20008000896 */
[----:B------:R-:W-:Y:S01]  /*5930*/  MOV R151, R144 ;  /* 0x0000009000977202 */ /* 0x000fe20000000f00 */
[----:B------:R-:W-:Y:S02]  /*5940*/  IMAD.MOV.U32 R144, RZ, RZ, R22 ;  /* 0x000000ffff907224 */ /* 0x000fe400078e0016 */
[----:B------:R-:W-:Y:S01]  /*5950*/  FFMA R47, R47, UR9, -R150 ;  /* 0x000000092f2f7c23 */ /* 0x000fe20008000896 */
[----:B------:R-:W-:Y:S01]  /*5960*/  IMAD.MOV.U32 R145, RZ, RZ, RZ ;  /* 0x000000ffff917224 */ /* 0x000fe200078e00ff */
[----:B------:R-:W-:Y:S01]  /*5970*/  MUFU.EX2 R30, R30 ;  /* 0x0000001e001e7308 */ /* 0x000fe20000000800 */
[----:B--2---:R-:W-:Y:S01]  /*5980*/  FFMA R158, R149, R141, R26 ;  /* 0x0000008d959e7223 */ /* 0x004fe2000000001a */
[--C-:B------:R-:W-:Y:S01]  /*5990*/  FFMA R50, R50, UR9, -R150.reuse ;  /* 0x0000000932327c23 */ /* 0x100fe20008000896 */
[----:B------:R-:W-:Y:S01]  /*59a0*/  FFMA R51, R51, UR9, -R150 ;  /* 0x0000000933337c23 */ /* 0x000fe20008000896 */
[----:B------:R-:W-:Y:S01]  /*59b0*/  MOV R153, R144 ;  /* 0x0000009000997202 */ /* 0x000fe20000000f00 */
[----:B------:R-:W-:-:S02]  /*59c0*/  IMAD.MOV.U32 R144, RZ, RZ, R136 ;  /* 0x000000ffff907224 */ /* 0x000fc400078e0088 */
[--C-:B------:R-:W-:Y:S01]  /*59d0*/  FFMA R54, R54, UR9, -R150.reuse ;  /* 0x0000000936367c23 */ /* 0x100fe20008000896 */
[----:B------:R-:W-:Y:S01]  /*59e0*/  IMAD.MOV.U32 R145, RZ, RZ, RZ ;  /* 0x000000ffff917224 */ /* 0x000fe200078e00ff */
[----:B------:R-:W2:Y:S01]  /*59f0*/  MUFU.EX2 R31, R31 ;  /* 0x0000001f001f7308 */ /* 0x000ea20000000800 */
[--C-:B------:R-:W-:Y:S01]  /*5a00*/  FFMA R55, R55, UR9, -R150.reuse ;  /* 0x0000000937377c23 */ /* 0x100fe20008000896 */
[--C-:B------:R-:W-:Y:S01]  /*5a10*/  FFMA R58, R58, UR9, -R150.reuse ;  /* 0x000000093a3a7c23 */ /* 0x100fe20008000896 */
[----:B------:R-:W-:Y:S01]  /*5a20*/  FFMA R59, R59, UR9, -R150 ;  /* 0x000000093b3b7c23 */ /* 0x000fe20008000896 */
[----:B------:R-:W-:Y:S01]  /*5a30*/  MOV R142, R144 ;  /* 0x00000090008e7202 */ /* 0x000fe20000000f00 */
[----:B------:R-:W-:Y:S02]  /*5a40*/  IMAD.MOV.U32 R144, RZ, RZ, R138 ;  /* 0x000000ffff907224 */ /* 0x000fe400078e008a */
[--C-:B------:R-:W-:Y:S01]  /*5a50*/  FFMA R62, R62, UR9, -R150.reuse ;  /* 0x000000093e3e7c23 */ /* 0x100fe20008000896 */
[----:B------:R-:W-:Y:S01]  /*5a60*/  IMAD.MOV.U32 R145, RZ, RZ, RZ ;  /* 0x000000ffff917224 */ /* 0x000fe200078e00ff */
[----:B------:R-:W4:Y:S01]  /*5a70*/  MUFU.EX2 R34, R34 ;  /* 0x0000002200227308 */ /* 0x000f220000000800 */
[--C-:B------:R-:W-:Y:S01]  /*5a80*/  FFMA R63, R63, UR9, -R150.reuse ;  /* 0x000000093f3f7c23 */ /* 0x100fe20008000896 */
[--C-:B------:R-:W-:Y:S01]  /*5a90*/  FFMA R66, R66, UR9, -R150.reuse ;  /* 0x0000000942427c23 */ /* 0x100fe20008000896 */
[----:B------:R-:W-:Y:S01]  /*5aa0*/  FFMA R67, R67, UR9, -R150 ;  /* 0x0000000943437c23 */ /* 0x000fe20008000896 */
[----:B------:R-:W-:Y:S01]  /*5ab0*/  MOV R148, R144 ;  /* 0x0000009000947202 */ /* 0x000fe20000000f00 */
[----:B------:R-:W-:-:S02]  /*5ac0*/  IMAD.MOV.U32 R144, RZ, RZ, R140 ;  /* 0x000000ffff907224 */ /* 0x000fc400078e008c */
[--C-:B------:R-:W-:Y:S01]  /*5ad0*/  FFMA R70, R70, UR9, -R150.reuse ;  /* 0x0000000946467c23 */ /* 0x100fe20008000896 */
[----:B------:R-:W-:Y:S01]  /*5ae0*/  IMAD.MOV.U32 R145, RZ, RZ, RZ ;  /* 0x000000ffff917224 */ /* 0x000fe200078e00ff */
[----:B------:R-:W5:Y:S01]  /*5af0*/  MUFU.EX2 R35, R35 ;  /* 0x0000002300237308 */ /* 0x000f620000000800 */
[----:B--2---:R-:W-:Y:S01]  /*5b00*/  F2FP.BF16.F32.PACK_AB R147, R31, R30 ;  /* 0x0000001e1f93723e */ /* 0x004fe200000010ff */
[--C-:B------:R-:W-:Y:S01]  /*5b10*/  FFMA R71, R71, UR9, -R150.reuse ;  /* 0x0000000947477c23 */ /* 0x100fe20008000896 */
[----:B------:R-:W-:Y:S01]  /*5b20*/  FFMA R74, R74, UR9, -R150 ;  /* 0x000000094a4a7c23 */ /* 0x000fe20008000896 */
[----:B------:R-:W-:Y:S01]  /*5b30*/  MOV R152, R144 ;  /* 0x0000009000987202 */ /* 0x000fe20000000f00 */
[----:B------:R-:W-:Y:S01]  /*5b40*/  FFMA R144, R143, R139, R24 ;  /* 0x0000008b8f907223 */ /* 0x000fe20000000018 */
[----:B------:R-:W-:Y:S02]  /*5b50*/  @!P2 IMAD.MOV.U32 R145, RZ, RZ, 0x1 ;  /* 0x00000001ff91a424 */ /* 0x000fe400078e00ff */
[----:B------:R-:W-:Y:S01]  /*5b60*/  FFMA R75, R75, UR9, -R150 ;  /* 0x000000094b4b7c23 */ /* 0x000fe20008000896 */
[----:B------:R-:W2:Y:S01]  /*5b70*/  MUFU.EX2 R38, R38 ;  /* 0x0000002600267308 */ /* 0x000ea20000000800 */
[C---:B------:R-:W-:Y:S01]  /*5b80*/  FADD R139, R25.reuse, R144 ;  /* 0x00000090198b7221 */ /* 0x040fe20000000000 */
[----:B------:R-:W-:Y:S01]  /*5b90*/  F2FP.BF16.F32.PACK_AB R144, R25, R24 ;  /* 0x000000181990723e */ /* 0x000fe200000010ff */
[----:B------:R1:W-:Y:S01]  /*5ba0*/  @!P2 SYNCS.ARRIVE.TRANS64.ART0 RZ, [UR4+0x28], R145 ;  /* 0x00002891ffffa9a7 */ /* 0x0003e20008500004 */
[----:B------:R-:W-:Y:S01]  /*5bb0*/  FFMA R78, R78, UR9, -R150 ;  /* 0x000000094e4e7c23 */ /* 0x000fe20008000896 */
[----:B---3--:R-:W-:Y:S01]  /*5bc0*/  FADD R146, R28, R139 ;  /* 0x0000008b1c927221 */ /* 0x008fe20000000000 */
[----:B------:R-:W-:Y:S01]  /*5bd0*/  FADD R139, R27, R158 ;  /* 0x0000009e1b8b7221 */ /* 0x000fe20000000000 */
[----:B------:R-:W-:Y:S01]  /*5be0*/  FFMA R79, R79, UR9, -R150 ;  /* 0x000000094f4f7c23 */ /* 0x000fe20008000896 */
[----:B------:R-:W3:Y:S01]  /*5bf0*/  MUFU.EX2 R39, R39 ;  /* 0x0000002700277308 */ /* 0x000ee20000000800 */
[C---:B------:R-:W-:Y:S01]  /*5c00*/  FADD R25, R29.reuse, R146 ;  /* 0x000000921d197221 */ /* 0x040fe20000000000 */
[----:B------:R-:W-:Y:S01]  /*5c10*/  F2FP.BF16.F32.PACK_AB R146, R29, R28 ;  /* 0x0000001c1d92723e */ /* 0x000fe200000010ff */
[----:B------:R-:W-:Y:S01]  /*5c20*/  FADD R28, R30, R139 ;  /* 0x0000008b1e1c7221 */ /* 0x000fe20000000000 */
[----:B-1----:R-:W-:Y:S01]  /*5c30*/  F2FP.BF16.F32.PACK_AB R145, R27, R26 ;  /* 0x0000001a1b91723e */ /* 0x002fe200000010ff */
[----:B------:R-:W-:Y:S01]  /*5c40*/  FADD R24, R32, R25 ;  /* 0x0000001920187221 */ /* 0x000fe20000000000 */
[----:B------:R-:W-:Y:S01]  /*5c50*/  FFMA R82, R82, UR9, -R150 ;  /* 0x0000000952527c23 */ /* 0x000fe20008000896 */
[----:B------:R-:W-:Y:S01]  /*5c60*/  FADD R27, R31, R28 ;  /* 0x0000001c1f1b7221 */ /* 0x000fe20000000000 */
[----:B------:R-:W1:Y:S01]  /*5c70*/  MUFU.EX2 R42, R42 ;  /* 0x0000002a002a7308 */ /* 0x000e620000000800 */
[----:B------:R-:W-:Y:S01]  /*5c80*/  FADD R25, R33, R24 ;  /* 0x0000001821197221 */ /* 0x000fe20000000000 */
[----:B------:R-:W-:Y:S01]  /*5c90*/  STSM.16.M88.4 [R157], R144 ;  /* 0x000000909d007844 */ /* 0x000fe20000000200 */
[----:B----4-:R-:W-:Y:S01]  /*5ca0*/  FADD R26, R34, R27 ;  /* 0x0000001b221a7221 */ /* 0x010fe20000000000 */
[----:B------:R-:W-:Y:S01]  /*5cb0*/  F2FP.BF16.F32.PACK_AB R28, R41, R40 ;  /* 0x00000028291c723e */ /* 0x000fe200000010ff */
[----:B------:R-:W-:Y:S01]  /*5cc0*/  FADD R24, R36, R25 ;  /* 0x0000001924187221 */ /* 0x000fe20000000000 */
[----:B------:R-:W-:Y:S01]  /*5cd0*/  FFMA R83, R83, UR9, -R150 ;  /* 0x0000000953537c23 */ /* 0x000fe20008000896 */
[----:B-----5:R-:W-:Y:S01]  /*5ce0*/  FADD R27, R35, R26 ;  /* 0x0000001a231b7221 */ /* 0x020fe20000000000 */
[----:B------:R-:W4:Y:S01]  /*5cf0*/  MUFU.EX2 R43, R43 ;  /* 0x0000002b002b7308 */ /* 0x000f220000000800 */
[----:B------:R-:W-:Y:S01]  /*5d00*/  FADD R25, R37, R24 ;  /* 0x0000001825197221 */ /* 0x000fe20000000000 */
[--C-:B------:R-:W-:Y:S01]  /*5d10*/  FFMA R87, R87, UR9, -R150.reuse ;  /* 0x0000000957577c23 */ /* 0x100fe20008000896 */
[----:B--2---:R-:W-:Y:S01]  /*5d20*/  FADD R26, R38, R27 ;  /* 0x0000001b261a7221 */ /* 0x004fe20000000000 */
[----:B------:R-:W-:Y:S01]  /*5d30*/  FFMA R86, R86, UR9, -R150 ;  /* 0x0000000956567c23 */ /* 0x000fe20008000896 */
[----:B------:R-:W-:Y:S01]  /*5d40*/  FADD R24, R40, R25 ;  /* 0x0000001928187221 */ /* 0x000fe20000000000 */
[-C--:B------:R-:W-:Y:S01]  /*5d50*/  FMUL R133, R133, R143.reuse ;  /* 0x0000008f85857220 */ /* 0x080fe20000400000 */
[----:B---3--:R-:W-:Y:S01]  /*5d60*/  FADD R27, R39, R26 ;  /* 0x0000001a271b7221 */ /* 0x008fe20000000000 */
[----:B------:R-:W2:Y:S01]  /*5d70*/  MUFU.EX2 R46, R46 ;  /* 0x0000002e002e7308 */ /* 0x000ea20000000800 */
[----:B------:R-:W-:Y:S01]  /*5d80*/  FADD R25, R41, R24 ;  /* 0x0000001829197221 */ /* 0x000fe20000000000 */
[-C--:B------:R-:W-:Y:S01]  /*5d90*/  FMUL R132, R132, R143.reuse ;  /* 0x0000008f84847220 */ /* 0x080fe20000400000 */
[----:B-1----:R-:W-:Y:S01]  /*5da0*/  FADD R26, R42, R27 ;  /* 0x0000001b2a1a7221 */ /* 0x002fe20000000000 */
[-C--:B------:R-:W-:Y:S01]  /*5db0*/  FMUL R129, R129, R143.reuse ;  /* 0x0000008f81817220 */ /* 0x080fe20000400000 */
[----:B------:R-:W-:Y:S01]  /*5dc0*/  FADD R24, R44, R25 ;  /* 0x000000192c187221 */ /* 0x000fe20000000000 */
[-C--:B------:R-:W-:Y:S01]  /*5dd0*/  FMUL R128, R128, R143.reuse ;  /* 0x0000008f80807220 */ /* 0x080fe20000400000 */
[-C--:B------:R-:W-:Y:S01]  /*5de0*/  FMUL R125, R125, R143.reuse ;  /* 0x0000008f7d7d7220 */ /* 0x080fe20000400000 */
[----:B------:R-:W1:Y:S01]  /*5df0*/  MUFU.EX2 R47, R47 ;  /* 0x0000002f002f7308 */ /* 0x000e620000000800 */
[----:B----4-:R-:W-:Y:S01]  /*5e00*/  FADD R27, R43, R26 ;  /* 0x0000001a2b1b7221 */ /* 0x010fe20000000000 */
[----:B------:R-:W-:Y:S01]  /*5e10*/  FADD R25, R45, R24 ;  /* 0x000000182d197221 */ /* 0x000fe20000000000 */
[----:B------:R-:W-:Y:S01]  /*5e20*/  F2FP.BF16.F32.PACK_AB R29, R43, R42 ;  /* 0x0000002a2b1d723e */ /* 0x000fe200000010ff */
[-C--:B------:R-:W-:Y:S01]  /*5e30*/  FMUL R124, R124, R143.reuse ;  /* 0x0000008f7c7c7220 */ /* 0x080fe20000400000 */
[-C--:B------:R-:W-:Y:S01]  /*5e40*/  FMUL R121, R121, R143.reuse ;  /* 0x0000008f79797220 */ /* 0x080fe20000400000 */
[----:B------:R-:W-:Y:S01]  /*5e50*/  FADD R24, R48, R25 ;  /* 0x0000001930187221 */ /* 0x000fe20000000000 */
[-C--:B------:R-:W-:Y:S01]  /*5e60*/  FMUL R120, R120, R143.reuse ;  /* 0x0000008f78787220 */ /* 0x080fe20000400000 */
[----:B------:R-:W3:Y:S01]  /*5e70*/  MUFU.EX2 R50, R50 ;  /* 0x0000003200327308 */ /* 0x000ee20000000800 */
[----:B--2---:R-:W-:Y:S01]  /*5e80*/  FADD R26, R46, R27 ;  /* 0x0000001b2e1a7221 */ /* 0x004fe20000000000 */
[----:B------:R-:W-:Y:S01]  /*5e90*/  FADD R25, R49, R24 ;  /* 0x0000001831197221 */ /* 0x000fe20000000000 */
[----:B------:R-:W-:Y:S01]  /*5ea0*/  F2FP.BF16.F32.PACK_AB R24, R33, R32 ;  /* 0x000000202118723e */ /* 0x000fe200000010ff */
[-C--:B------:R-:W-:Y:S01]  /*5eb0*/  FMUL R117, R117, R143.reuse ;  /* 0x0000008f75757220 */ /* 0x080fe20000400000 */
[-C--:B------:R-:W-:Y:S01]  /*5ec0*/  FMUL R116, R116, R143.reuse ;  /* 0x0000008f74747220 */ /* 0x080fe20000400000 */
[----:B------:R-:W-:Y:S01]  /*5ed0*/  FADD R30, R52, R25 ;  /* 0x00000019341e7221 */ /* 0x000fe20000000000 */
[-C--:B------:R-:W-:Y:S01]  /*5ee0*/  FMUL R113, R113, R143.reuse ;  /* 0x0000008f71717220 */ /* 0x080fe20000400000 */
[----:B------:R-:W2:Y:S01]  /*5ef0*/  MUFU.EX2 R51, R51 ;  /* 0x0000003300337308 */ /* 0x000ea20000000800 */
[----:B-1----:R-:W-:Y:S01]  /*5f00*/  FADD R27, R47, R26 ;  /* 0x0000001a2f1b7221 */ /* 0x002fe20000000000 */
[----:B------:R-:W-:Y:S01]  /*5f10*/  F2FP.BF16.F32.PACK_AB R26, R37, R36 ;  /* 0x00000024251a723e */ /* 0x000fe200000010ff */
[----:B------:R-:W-:Y:S01]  /*5f20*/  FADD R25, R53, R30 ;  /* 0x0000001e35197221 */ /* 0x000fe20000000000 */
[----:B------:R-:W-:Y:S01]  /*5f30*/  F2FP.BF16.F32.PACK_AB R30, R45, R44 ;  /* 0x0000002c2d1e723e */ /* 0x000fe200000010ff */
[-C--:B------:R-:W-:Y:S01]  /*5f40*/  FMUL R112, R112, R143.reuse ;  /* 0x0000008f70707220 */ /* 0x080fe20000400000 */
[-C--:B------:R-:W-:Y:S01]  /*5f50*/  FMUL R109, R109, R143.reuse ;  /* 0x0000008f6d6d7220 */ /* 0x080fe20000400000 */
[-C--:B------:R-:W-:Y:S01]  /*5f60*/  FMUL R108, R108, R143.reuse ;  /* 0x0000008f6c6c7220 */ /* 0x080fe20000400000 */
[----:B------:R-:W1:Y:S01]  /*5f70*/  MUFU.EX2 R54, R54 ;  /* 0x0000003600367308 */ /* 0x000e620000000800 */
[----:B---3--:R-:W-:Y:S01]  /*5f80*/  FADD R32, R50, R27 ;  /* 0x0000001b32207221 */ /* 0x008fe20000000000 */
[-C--:B------:R-:W-:Y:S01]  /*5f90*/  FMUL R105, R105, R143.reuse ;  /* 0x0000008f69697220 */ /* 0x080fe20000400000 */
[-C--:B------:R-:W-:Y:S01]  /*5fa0*/  FMUL R104, R104, R143.reuse ;  /* 0x0000008f68687220 */ /* 0x080fe20000400000 */
[-C--:B------:R-:W-:Y:S01]  /*5fb0*/  FMUL R101, R101, R143.reuse ;  /* 0x0000008f65657220 */ /* 0x080fe20000400000 */
[-C--:B------:R-:W-:Y:S01]  /*5fc0*/  FMUL R100, R100, R143.reuse ;  /* 0x0000008f64647220 */ /* 0x080fe20000400000 */
[-C--:B------:R-:W-:Y:S01]  /*5fd0*/  FMUL R97, R97, R143.reuse ;  /* 0x0000008f61617220 */ /* 0x080fe20000400000 */
        /* <DEDUP_REMOVED lines=14> */
[----:B------:R-:W-:Y:S01]  /*60c0*/  FMUL R88, R88, R143 ;  /* 0x0000008f58587220 */ /* 0x000fe20000400000 */
[-C--:B------:R-:W-:Y:S01]  /*60d0*/  FMUL R135, R135, R149.reuse ;  /* 0x0000009587877220 */ /* 0x080fe20000400000 */
[----:B------:R1:W-:Y:S01]  /*60e0*/  STSM.16.M88.4 [R154], R24 ;  /* 0x000000189a007844 */ /* 0x0003e20000000200 */
[----:B------:R-:W4:Y:S01]  /*60f0*/  MUFU.EX2 R59, R59 ;  /* 0x0000003b003b7308 */ /* 0x000f220000000800 */
[----:B---3--:R-:W-:Y:S01]  /*6100*/  FADD R33, R55, R36 ;  /* 0x0000002437217221 */ /* 0x008fe20000000000 */
[-C--:B------:R-:W-:Y:S01]  /*6110*/  FMUL R134, R134, R149.reuse ;  /* 0x0000009586867220 */ /* 0x080fe20000400000 */
[----:B------:R3:W-:Y:S01]  /*6120*/  STSM.16.M88.4 [R155], R28 ;  /* 0x0000001c9b007844 */ /* 0x0007e20000000200 */
[-C--:B------:R-:W-:Y:S01]  /*6130*/  FMUL R131, R131, R149.reuse ;  /* 0x0000009583837220 */ /* 0x080fe20000400000 */
[-C--:B------:R-:W-:Y:S01]  /*6140*/  FMUL R130, R130, R149.reuse ;  /* 0x0000009582827220 */ /* 0x080fe20000400000 */
[-C--:B------:R-:W-:Y:S01]  /*6150*/  FMUL R127, R127, R149.reuse ;  /* 0x000000957f7f7220 */ /* 0x080fe20000400000 */
[-C--:B------:R-:W-:Y:S01]  /*6160*/  FMUL R126, R126, R149.reuse ;  /* 0x000000957e7e7220 */ /* 0x080fe20000400000 */
[----:B------:R-:W5:Y:S01]  /*6170*/  MUFU.EX2 R62, R62 ;  /* 0x0000003e003e7308 */ /* 0x000f620000000800 */
[----:B--2---:R-:W-:Y:S01]  /*6180*/  FADD R34, R58, R33 ;  /* 0x000000213a227221 */ /* 0x004fe20000000000 */
[----:B------:R-:W-:Y:S01]  /*6190*/  FADD R33, R61, R32 ;  /* 0x000000203d217221 */ /* 0x000fe20000000000 */
[----:B------:R-:W-:Y:S01]  /*61a0*/  F2FP.BF16.F32.PACK_AB R32, R49, R48 ;  /* 0x000000303120723e */ /* 0x000fe200000010ff */
[-C--:B------:R-:W-:Y:S01]  /*61b0*/  FMUL R123, R123, R149.reuse ;  /* 0x000000957b7b7220 */ /* 0x080fe20000400000 */
[-C--:B------:R-:W-:Y:S01]  /*61c0*/  FMUL R122, R122, R149.reuse ;  /* 0x000000957a7a7220 */ /* 0x080fe20000400000 */
[----:B------:R-:W-:Y:S01]  /*61d0*/  FADD R36, R64, R33 ;  /* 0x0000002140247221 */ /* 0x000fe20000000000 */
[----:B-1----:R-:W-:Y:S01]  /*61e0*/  F2FP.BF16.F32.PACK_AB R24, R57, R56 ;  /* 0x000000383918723e */ /* 0x002fe200000010ff */
[----:B------:R-:W1:Y:S01]  /*61f0*/  MUFU.EX2 R63, R63 ;  /* 0x0000003f003f7308 */ /* 0x000e620000000800 */
[----:B----4-:R-:W-:Y:S01]  /*6200*/  FADD R35, R59, R34 ;  /* 0x000000223b237221 */ /* 0x010fe20000000000 */
[----:B------:R-:W-:Y:S01]  /*6210*/  FADD R33, R65, R36 ;  /* 0x0000002441217221 */ /* 0x000fe20000000000 */
[----:B------:R-:W-:Y:S01]  /*6220*/  F2FP.BF16.F32.PACK_AB R34, R53, R52 ;  /* 0x000000343522723e */ /* 0x000fe200000010ff */
[-C--:B------:R-:W-:Y:S01]  /*6230*/  FMUL R119, R119, R149.reuse ;  /* 0x0000009577777220 */ /* 0x080fe20000400000 */
[----:B------:R-:W-:Y:S01]  /*6240*/  F2FP.BF16.F32.PACK_AB R26, R61, R60 ;  /* 0x0000003c3d1a723e */ /* 0x000fe200000010ff */
[----:B------:R-:W-:Y:S01]  /*6250*/  FADD R36, R68, R33 ;  /* 0x0000002144247221 */ /* 0x000fe20000000000 */
[----:B------:R-:W-:Y:S01]  /*6260*/  F2FP.BF16.F32.PACK_AB R33, R51, R50 ;  /* 0x000000323321723e */ /* 0x000fe200000010ff */
[----:B------:R-:W2:Y:S01]  /*6270*/  MUFU.EX2 R66, R66 ;  /* 0x0000004200427308 */ /* 0x000ea20000000800 */
[----:B-----5:R-:W-:Y:S01]  /*6280*/  FADD R38, R62, R35 ;  /* 0x000000233e267221 */ /* 0x020fe20000000000 */
[----:B------:R-:W-:Y:S01]  /*6290*/  FADD R25, R69, R36 ;  /* 0x0000002445197221 */ /* 0x000fe20000000000 */
[-C--:B------:R-:W-:Y:S01]  /*62a0*/  FMUL R118, R118, R149.reuse ;  /* 0x0000009576767220 */ /* 0x080fe20000400000 */
[-C--:B------:R-:W-:Y:S01]  /*62b0*/  FMUL R115, R115, R149.reuse ;  /* 0x0000009573737220 */ /* 0x080fe20000400000 */
[-C--:B------:R-:W-:Y:S01]  /*62c0*/  FMUL R114, R114, R149.reuse ;  /* 0x0000009572727220 */ /* 0x080fe20000400000 */
[----:B---3--:R-:W-:Y:S01]  /*62d0*/  FADD R28, R72, R25 ;  /* 0x00000019481c7221 */ /* 0x008fe20000000000 */
[----:B------:R-:W-:Y:S01]  /*62e0*/  F2FP.BF16.F32.PACK_AB R25, R59, R58 ;  /* 0x0000003a3b19723e */ /* 0x000fe200000010ff */
[----:B------:R-:W3:Y:S01]  /*62f0*/  MUFU.EX2 R67, R67 ;  /* 0x0000004300437308 */ /* 0x000ee20000000800 */
[----:B-1----:R-:W-:Y:S01]  /*6300*/  FADD R35, R63, R38 ;  /* 0x000000263f237221 */ /* 0x002fe20000000000 */
[----:B------:R-:W-:Y:S01]  /*6310*/  FADD R29, R73, R28 ;  /* 0x0000001c491d7221 */ /* 0x000fe20000000000 */
[----:B------:R-:W-:Y:S01]  /*6320*/  F2FP.BF16.F32.PACK_AB R28, R65, R64 ;  /* 0x00000040411c723e */ /* 0x000fe200000010ff */
[-C--:B------:R-:W-:Y:S01]  /*6330*/  FMUL R111, R111, R149.reuse ;  /* 0x000000956f6f7220 */ /* 0x080fe20000400000 */
[-C--:B------:R-:W-:Y:S01]  /*6340*/  FMUL R110, R110, R149.reuse ;  /* 0x000000956e6e7220 */ /* 0x080fe20000400000 */
[-C--:B------:R-:W-:Y:S01]  /*6350*/  FMUL R107, R107, R149.reuse ;  /* 0x000000956b6b7220 */ /* 0x080fe20000400000 */
[-C--:B------:R-:W-:Y:S01]  /*6360*/  FMUL R106, R106, R149.reuse ;  /* 0x000000956a6a7220 */ /* 0x080fe20000400000 */
[----:B------:R-:W1:Y:S01]  /*6370*/  MUFU.EX2 R70, R70 ;  /* 0x0000004600467308 */ /* 0x000e620000000800 */
[----:B--2---:R-:W-:Y:S01]  /*6380*/  FADD R38, R66, R35 ;  /* 0x0000002342267221 */ /* 0x004fe20000000000 */
[----:B------:R-:W-:Y:S01]  /*6390*/  F2FP.BF16.F32.PACK_AB R35, R55, R54 ;  /* 0x000000363723723e */ /* 0x000fe200000010ff */
[-C--:B------:R-:W-:Y:S01]  /*63a0*/  FMUL R103, R103, R149.reuse ;  /* 0x0000009567677220 */ /* 0x080fe20000400000 */
[-C--:B------:R-:W-:Y:S01]  /*63b0*/  FMUL R102, R102, R149.reuse ;  /* 0x0000009566667220 */ /* 0x080fe20000400000 */
[-C--:B------:R-:W-:Y:S01]  /*63c0*/  FMUL R99, R99, R149.reuse ;  /* 0x0000009563637220 */ /* 0x080fe20000400000 */
[-C--:B------:R-:W-:Y:S01]  /*63d0*/  FMUL R98, R98, R149.reuse ;  /* 0x0000009562627220 */ /* 0x080fe20000400000 */
[----:B------:R2:W-:Y:S01]  /*63e0*/  STSM.16.M88.4 [R151], R32 ;  /* 0x0000002097007844 */ /* 0x0005e20000000200 */
[----:B------:R-:W4:Y:S01]  /*63f0*/  MUFU.EX2 R71, R71 ;  /* 0x0000004700477308 */ /* 0x000f220000000800 */
[----:B---3--:R-:W-:Y:S01]  /*6400*/  FADD R27, R67, R38 ;  /* 0x00000026431b7221 */ /* 0x008fe20000000000 */
[-C--:B------:R-:W-:Y:S01]  /*6410*/  FMUL R95, R95, R149.reuse ;  /* 0x000000955f5f7220 */ /* 0x080fe20000400000 */
[-C--:B------:R-:W-:Y:S01]  /*6420*/  FMUL R94, R94, R149.reuse ;  /* 0x000000955e5e7220 */ /* 0x080fe20000400000 */
[-C--:B------:R-:W-:Y:S01]  /*6430*/  FMUL R91, R91, R149.reuse ;  /* 0x000000955b5b7220 */ /* 0x080fe20000400000 */
[----:B------:R-:W-:Y:S01]  /*6440*/  FMUL R90, R90, R149 ;  /* 0x000000955a5a7220 */ /* 0x000fe20000400000 */
[----:B------:R-:W-:-:S02]  /*6450*/  IMAD.MOV.U32 R144, RZ, RZ, R23 ;  /* 0x000000ffff907224 */ /* 0x000fc400078e0017 */
[----:B------:R-:W3:Y:S01]  /*6460*/  MUFU.EX2 R74, R74 ;  /* 0x0000004a004a7308 */ /* 0x000ee20000000800 */
[----:B-1----:R-:W-:Y:S01]  /*6470*/  FADD R30, R70, R27 ;  /* 0x0000001b461e7221 */ /* 0x002fe20000000000 */
[----:B------:R-:W-:Y:S01]  /*6480*/  F2FP.BF16.F32.PACK_AB R27, R63, R62 ;  /* 0x0000003e3f1b723e */ /* 0x000fe200000010ff */
[----:B------:R-:W-:-:S04]  /*6490*/  IMAD.MOV.U32 R143, RZ, RZ, R20 ;  /* 0x000000ffff8f7224 */ /* 0x000fc800078e0014 */
[----:B------:R1:W-:Y:S01]  /*64a0*/  STSM.16.M88.4 [R153], R24 ;  /* 0x0000001899007844 */ /* 0x0003e20000000200 */
[----:B------:R-:W5:Y:S01]  /*64b0*/  MUFU.EX2 R75, R75 ;  /* 0x0000004b004b7308 */ /* 0x000f620000000800 */
[----:B----4-:R-:W-:Y:S01]  /*64c0*/  FADD R31, R71, R30 ;  /* 0x0000001e471f7221 */ /* 0x010fe20000000000 */
[----:B------:R-:W-:Y:S01]  /*64d0*/  FADD R30, R76, R29 ;  /* 0x0000001d4c1e7221 */ /* 0x000fe20000000000 */
[----:B--2---:R-:W-:Y:S02]  /*64e0*/  F2FP.BF16.F32.PACK_AB R32, R73, R72 ;  /* 0x000000484920723e */ /* 0x004fe400000010ff */
[C---:B------:R-:W-:Y:S01]  /*64f0*/  F2FP.BF16.F32.PACK_AB R34, R77.reuse, R76 ;  /* 0x0000004c4d22723e */ /* 0x040fe200000010ff */
[----:B------:R-:W-:Y:S01]  /*6500*/  FADD R29, R77, R30 ;  /* 0x0000001e4d1d7221 */ /* 0x000fe20000000000 */
[----:B------:R-:W-:Y:S01]  /*6510*/  F2FP.BF16.F32.PACK_AB R30, R69, R68 ;  /* 0x00000044451e723e */ /* 0x000fe200000010ff */
[----:B------:R-:W2:Y:S01]  /*6520*/  MUFU.EX2 R78, R78 ;  /* 0x0000004e004e7308 */ /* 0x000ea20000000800 */
[----:B---3--:R-:W-:-:S07]  /*6530*/  FADD R36, R74, R31 ;  /* 0x0000001f4a247221 */ /* 0x008fce0000000000 */
[----:B------:R-:W3:Y:S01]  /*6540*/  MUFU.EX2 R79, R79 ;  /* 0x0000004f004f7308 */ /* 0x000ee20000000800 */
[C---:B-----5:R-:W-:Y:S01]  /*6550*/  FADD R31, R75.reuse, R36 ;  /* 0x000000244b1f7221 */ /* 0x060fe20000000000 */
[----:B------:R-:W-:-:S06]  /*6560*/  F2FP.BF16.F32.PACK_AB R33, R75, R74 ;  /* 0x0000004a4b21723e */ /* 0x000fcc00000010ff */
[----:B------:R-:W4:Y:S01]  /*6570*/  MUFU.EX2 R80, R80 ;  /* 0x0000005000507308 */ /* 0x000f220000000800 */
[----:B--2---:R-:W-:-:S07]  /*6580*/  FADD R38, R78, R31 ;  /* 0x0000001f4e267221 */ /* 0x004fce0000000000 */
[----:B------:R-:W1:Y:S01]  /*6590*/  MUFU.EX2 R82, R82 ;  /* 0x0000005200527308 */ /* 0x000e620000000800 */
[C---:B---3--:R-:W-:Y:S01]  /*65a0*/  FADD R31, R79.reuse, R38 ;  /* 0x000000264f1f7221 */ /* 0x048fe20000000000 */
[----:B------:R-:W-:-:S06]  /*65b0*/  F2FP.BF16.F32.PACK_AB R35, R79, R78 ;  /* 0x0000004e4f23723e */ /* 0x000fcc00000010ff */
[----:B------:R-:W2:Y:S01]  /*65c0*/  MUFU.EX2 R81, R81 ;  /* 0x0000005100517308 */ /* 0x000ea20000000800 */
[----:B----4-:R-:W-:Y:S01]  /*65d0*/  FADD R36, R80, R29 ;  /* 0x0000001d50247221 */ /* 0x010fe20000000000 */
[----:B------:R-:W-:-:S06]  /*65e0*/  F2FP.BF16.F32.PACK_AB R29, R67, R66 ;  /* 0x00000042431d723e */ /* 0x000fcc00000010ff */
[----:B------:R-:W3:Y:S01]  /*65f0*/  MUFU.EX2 R83, R83 ;  /* 0x0000005300537308 */ /* 0x000ee20000000800 */
[----:B-1----:R-:W-:Y:S01]  /*6600*/  FADD R24, R82, R31 ;  /* 0x0000001f52187221 */ /* 0x002fe20000000000 */
[----:B------:R-:W-:-:S05]  /*6610*/  F2FP.BF16.F32.PACK_AB R31, R71, R70 ;  /* 0x00000046471f723e */ /* 0x000fca00000010ff */
[----:B------:R1:W-:Y:S01]  /*6620*/  STSM.16.M88.4 [R142], R28 ;  /* 0x0000001c8e007844 */ /* 0x0003e20000000200 */
[----:B------:R-:W-:Y:S01]  /*6630*/  MUFU.EX2 R84, R84 ;  /* 0x0000005400547308 */ /* 0x000fe20000000800 */
[C---:B--2---:R-:W-:Y:S01]  /*6640*/  FADD R25, R81.reuse, R36 ;  /* 0x0000002451197221 */ /* 0x044fe20000000000 */
[----:B------:R-:W-:Y:S01]  /*6650*/  F2FP.BF16.F32.PACK_AB R80, R81, R80 ;  /* 0x000000505150723e */ /* 0x000fe200000010ff */
[----:B------:R2:W-:Y:S05]  /*6660*/  STSM.16.M88.4 [R148], R32 ;  /* 0x0000002094007844 */ /* 0x0005ea0000000200 */
[----:B------:R-:W4:Y:S01]  /*6670*/  MUFU.EX2 R85, R85 ;  /* 0x0000005500557308 */ /* 0x000f220000000800 */
[C---:B---3--:R-:W-:Y:S01]  /*6680*/  FADD R27, R83.reuse, R24 ;  /* 0x00000018531b7221 */ /* 0x048fe20000000000 */
[----:B------:R-:W-:Y:S01]  /*6690*/  F2FP.BF16.F32.PACK_AB R81, R83, R82 ;  /* 0x000000525351723e */ /* 0x000fe200000010ff */
[----:B-1----:R-:W-:-:S05]  /*66a0*/  IMAD.MOV.U32 R142, RZ, RZ, R21 ;  /* 0x000000ffff8e7224 */ /* 0x002fca00078e0015 */
[----:B------:R-:W-:Y:S08]  /*66b0*/  MUFU.EX2 R86, R86 ;  /* 0x0000005600567308 */ /* 0x000ff00000000800 */
[----:B------:R-:W1:Y:S01]  /*66c0*/  MUFU.EX2 R87, R87 ;  /* 0x0000005700577308 */ /* 0x000e620000000800 */
[----:B----4-:R-:W-:Y:S01]  /*66d0*/  F2FP.BF16.F32.PACK_AB R82, R85, R84 ;  /* 0x000000545552723e */ /* 0x010fe200000010ff */
[----:B------:R-:W-:-:S04]  /*66e0*/  FADD R84, R84, R25 ;  /* 0x0000001954547221 */ /* 0x000fc80000000000 */
[----:B------:R-:W-:Y:S01]  /*66f0*/  FADD R139, R85, R84 ;  /* 0x00000054558b7221 */ /* 0x000fe20000000000 */
[----:B-1----:R-:W-:Y:S01]  /*6700*/  F2FP.BF16.F32.PACK_AB R83, R87, R86 ;  /* 0x000000565753723e */ /* 0x002fe200000010ff */
[----:B------:R-:W-:-:S04]  /*6710*/  FADD R86, R86, R27 ;  /* 0x0000001b56567221 */ /* 0x000fc80000000000 */
[----:B------:R2:W-:Y:S01]  /*6720*/  STSM.16.M88.4 [R152], R80 ;  /* 0x0000005098007844 */ /* 0x0005e20000000200 */
[----:B------:R-:W-:Y:S01]  /*6730*/  FADD R141, R87, R86 ;  /* 0x00000056578d7221 */ /* 0x000fe20000000000 */
[----:B------:R1:W-:Y:S06]  /*6740*/  MEMBAR.ALL.CTA ;  /* 0x0000000000007992 */ /* 0x0003ec0000008000 */
[----:B-1----:R-:W1:Y:S02]  /*6750*/  FENCE.VIEW.ASYNC.S ;  /* 0x00000000000073c6 */ /* 0x002e640000000000 */
[----:B-1----:R-:W-:Y:S01]  /*6760*/  NOP ;  /* 0x0000000000007918 */ /* 0x002fe20000000000 */
[----:B------:R-:W-:Y:S05]  /*6770*/  @P0 BRA `(.L_x_20) ;  /* 0xffffffd800d80947 */ /* 0x000fea000383ffff */
.L_x_15:
[----:B------:R-:W-:-:S04]  /*6780*/  VIMNMX R137, R137, UR5, PT ;  /* 0x0000000589897c48 */ /* 0x000fc8000bfe0100 */
[----:B------:R-:W-:-:S13]  /*6790*/  ISETP.GE.AND P0, PT, R137, 0x1, PT ;  /* 0x000000018900780c */ /* 0x000fda0003f06270 */
[----:B------:R-:W-:Y:S05]  /*67a0*/  @!P0 BRA `(.L_x_21) ;  /* 0x0000002400448947 */ /* 0x000fea0003800000 */
[----:B------:R-:W-:Y:S01]  /*67b0*/  VIADD R137, R137, 0xffffffff ;  /* 0xffffffff89897836 */ /* 0x000fe20000000000 */
[----:B------:R-:W-:Y:S01]  /*67c0*/  ULDC UR5, c[0x0][0x480] ;  /* 0x0001200000057ab9 */ /* 0x000fe20000000800 */
[----:B------:R-:W-:Y:S02]  /*67d0*/  IMAD.MOV.U32 R142, RZ, RZ, R21 ;  /* 0x000000ffff8e7224 */ /* 0x000fe400078e0015 */
[----:B------:R-:W-:Y:S02]  /*67e0*/  IMAD.MOV.U32 R143, RZ, RZ, R20 ;  /* 0x000000ffff8f7224 */ /* 0x000fe400078e0014 */
[----:B------:R-:W-:-:S07]  /*67f0*/  IMAD.MOV.U32 R144, RZ, RZ, R23 ;  /* 0x000000ffff907224 */ /* 0x000fce00078e0017 */
.L_x_26:
[----:B------:R-:W-:-:S05]  /*6800*/  LOP3.LUT R23, R144, 0x1, RZ, 0x3c, !PT ;  /* 0x0000000190177812 */ /* 0x000fca00078e3cff */
[----:B------:R-:W-:-:S04]  /*6810*/  IMAD.U32 R20, R23, -0x80000000, RZ ;  /* 0x8000000017147824 */ /* 0x000fc800078e00ff */
[----:B------:R-:W1:Y:S02]  /*6820*/  SYNCS.PHASECHK.TRANS64.TRYWAIT P0, [UR4+0x10], R20 ;  /* 0x00001014ff0075a7 */ /* 0x000e640008000144 */
[----:B-1--4-:R-:W-:Y:S05]  /*6830*/  @P0 BRA `(.L_x_22) ;  /* 0x0000000000180947 */ /* 0x012fea0003800000 */
[----:B------:R-:W1:Y:S01]  /*6840*/  S2R R21, SR_CgaCtaId ;  /* 0x0000000000157919 */ /* 0x000e620000008800 */
[----:B------:R-:W-:Y:S01]  /*6850*/  MOV R20, 0x400 ;  /* 0x0000040000147802 */ /* 0x000fe20000000f00 */
[----:B------:R-:W-:-:S03]  /*6860*/  IMAD.U32 R24, R23, -0x80000000, RZ ;  /* 0x8000000017187824 */ /* 0x000fc600078e00ff */
[----:B-1----:R-:W-:-:S04]  /*6870*/  LEA R25, R21, R20, 0x18 ;  /* 0x0000001415197211 */ /* 0x002fc800078ec0ff */
[----:B------:R-:W1:Y:S02]  /*6880*/  SYNCS.PHASECHK.TRANS64.TRYWAIT P0, [R25+URZ+0x10], R24 ;  /* 0x00001018190075a7 */ /* 0x000e64000800017f */
[----:B-1----:R-:W-:Y:S05]  /*6890*/  @!P0 BRA `(.L_x_23) ;  /* 0x0000003400b48947 */ /* 0x002fea0003800000 */
.L_x_22:
[----:B------:R4:W-:Y:S01]  /*68a0*/  BAR.SYNC.DEFER_BLOCKING R7, 0x100 ;  /* 0x000400070000751d */ /* 0x0009e20000010000 */
[----:B------:R-:W-:Y:S01]  /*68b0*/  UIADD3 UR16, UR28, 0x2, URZ ;  /* 0x000000021c107890 */ /* 0x000fe2000fffe03f */
[----:B------:R-:W-:Y:S01]  /*68c0*/  IMAD.U32 R20, R144, -0x80000000, RZ ;  /* 0x8000000090147824 */ /* 0x000fe200078e00ff */
[----:B------:R-:W-:Y:S02]  /*68d0*/  UIADD3 UR18, UR6, 0x2, URZ ;  /* 0x0000000206127890 */ /* 0x000fe4000fffe03f */
[----:B------:R-:W-:-:S03]  /*68e0*/  UIADD3 UR54, UR6, 0x202, URZ ;  /* 0x0000020206367890 */ /* 0x000fc6000fffe03f */
[----:B------:R-:W5:Y:S01]  /*68f0*/  S2UR UR7, SR_CgaCtaId ;  /* 0x00000000000779c3 */ /* 0x000f620000008800 */
[----:B------:R-:W-:Y:S01]  /*6900*/  UMOV UR17, 0x80000020 ;  /* 0x8000002000117882 */ /* 0x000fe20000000000 */
[----:B------:R-:W-:Y:S01]  /*6910*/  UMOV UR19, 0x80000020 ;  /* 0x8000002000137882 */ /* 0x000fe20000000000 */
[----:B------:R-:W-:Y:S01]  /*6920*/  UMOV UR55, 0x80000020 ;  /* 0x8000002000377882 */ /* 0x000fe20000000000 */
[----:B------:R-:W-:Y:S01]  /*6930*/  UMOV UR4, 0x400 ;  /* 0x0000040000047882 */ /* 0x000fe20000000000 */
[----:B-123--:R-:W-:-:S06]  /*6940*/  WARPGROUP.ARRIVE ;  /* 0x00000000000079c5 */ /* 0x00efcc0000000000 */
[----:B------:R-:W-:Y:S01]  /*6950*/  HGMMA.64x128x16.F32.BF16 R24, gdesc[UR28], RZ, !UPT ;  /* 0x01e000001c1879f0 */ /* 0x000fe2000c7018ff */
[----:B-----5:R-:W-:-:S11]  /*6960*/  ULEA UR4, UR7, UR4, 0x18 ;  /* 0x0000000407047291 */ /* 0x020fd6000f8ec03f */
        /* <DEDUP_REMOVED lines=18> */
[----:B-1--4-:R-:W-:Y:S05]  /*6a90*/  @P0 BRA `(.L_x_24) ;  /* 0x0000000000080947 */ /* 0x012fea0003800000 */
[----:B------:R-:W1:Y:S02]  /*6aa0*/  SYNCS.PHASECHK.TRANS64.TRYWAIT P0, [UR4+0x20], R20 ;  /* 0x00002014ff0075a7 */ /* 0x000e640008000144 */
[----:B-1----:R-:W-:Y:S05]  /*6ab0*/  @!P0 BRA `(.L_x_25) ;  /* 0x0000003400488947 */ /* 0x002fea0003800000 */
.L_x_24:
[----:B------:R-:W-:Y:S01]  /*6ac0*/  WARPGROUP.ARRIVE ;  /* 0x00000000000079c5 */ /* 0x000fe20000000000 */
[----:B------:R-:W-:Y:S01]  /*6ad0*/  UIADD3 UR48, UR24, 0x2, URZ ;  /* 0x0000000218307890 */ /* 0x000fe2000fffe03f */
[----:B------:R-:W-:Y:S01]  /*6ae0*/  VIMNMX R20, RZ, R137, !PT ;  /* 0x00000089ff147248 */ /* 0x000fe20007fe0100 */
        /* <DEDUP_REMOVED lines=524> */
[----:B------:R-:W2:Y:S01]  /*8bb0*/  MUFU.EX2 R85, R85 ;  /* 0x0000005500557308 */ /* 0x000ea20000000800 */
[C---:B---3--:R-:W-:Y:S01]  /*8bc0*/  FADD R27, R83.reuse, R24 ;  /* 0x00000018531b7221 */ /* 0x048fe20000000000 */
[----:B------:R-:W-:Y:S01]  /*8bd0*/  F2FP.BF16.F32.PACK_AB R81, R83, R82 ;  /* 0x000000525351723e */ /* 0x000fe200000010ff */
[----:B-1----:R-:W-:-:S05]  /*8be0*/  IMAD.MOV.U32 R142, RZ, RZ, R21 ;  /* 0x000000ffff8e7224 */ /* 0x002fca00078e0015 */
[----:B------:R-:W-:Y:S08]  /*8bf0*/  MUFU.EX2 R86, R86 ;  /* 0x0000005600567308 */ /* 0x000ff00000000800 */
[----:B------:R-:W1:Y:S01]  /*8c00*/  MUFU.EX2 R87, R87 ;  /* 0x0000005700577308 */ /* 0x000e620000000800 */
[----:B--2---:R-:W-:Y:S01]  /*8c10*/  F2FP.BF16.F32.PACK_AB R82, R85, R84 ;  /* 0x000000545552723e */ /* 0x004fe200000010ff */
        /* <DEDUP_REMOVED lines=10> */
.L_x_21:
[----:B------:R-:W-:Y:S02]  /*8cc0*/  @!P2 IMAD.MOV.U32 R2, RZ, RZ, 0x1 ;  /* 0x00000001ff02a424 */ /* 0x000fe400078e00ff */
[----:B------:R-:W-:Y:S02]  /*8cd0*/  IMAD.U32 R6, R23, -0x80000000, RZ ;  /* 0x8000000017067824 */ /* 0x000fe400078e00ff */
[----:B------:R1:W-:Y:S02]  /*8ce0*/  @!P2 SYNCS.ARRIVE.TRANS64.ART0 RZ, [UR4+0x8], R2 ;  /* 0x00000802ffffa9a7 */ /* 0x0003e40008500004 */
[----:B------:R-:W5:Y:S02]  /*8cf0*/  SYNCS.PHASECHK.TRANS64.TRYWAIT P0, [UR4+0x20], R6 ;  /* 0x00002006ff0075a7 */ /* 0x000f640008000144 */
[----:B-1---5:R-:W-:Y:S05]  /*8d00*/  @P0 BRA `(.L_x_27) ;  /* 0x0000000000080947 */ /* 0x022fea0003800000 */
[----:B------:R-:W1:Y:S02]  /*8d10*/  SYNCS.PHASECHK.TRANS64.TRYWAIT P0, [UR4+0x20], R6 ;  /* 0x00002006ff0075a7 */ /* 0x000e640008000144 */
[----:B-1----:R-:W-:Y:S05]  /*8d20*/  @!P0 BRA `(.L_x_28) ;  /* 0x0000001000c88947 */ /* 0x002fea0003800000 */
.L_x_27:
[----:B---3--:R-:W-:Y:S01]  /*8d30*/  WARPGROUP.ARRIVE ;  /* 0x00000000000079c5 */ /* 0x008fe20000000000 */
[----:B------:R-:W-:Y:S01]  /*8d40*/  UIADD3 UR48, UR24, 0x2, URZ ;  /* 0x0000000218307890 */ /* 0x000fe2000fffe03f */
[----:B------:R-:W3:Y:S01]  /*8d50*/  SHFL.BFLY PT, R6, R141, 0x1, 0x1f ;  /* 0x0c201f008d067f89 */ /* 0x000ee200000e0000 */
[----:B------:R-:W-:Y:S01]  /*8d60*/  UMOV UR49, 0x40000040 ;  /* 0x4000004000317882 */ /* 0x000fe20000000000 */
[----:B------:R-:W-:Y:S01]  /*8d70*/  UIADD3 UR42, UR26, 0x80, URZ ;  /* 0x000000801a2a7890 */ /* 0x000fe2000fffe03f */
[----:B------:R-:W-:Y:S01]  /*8d80*/  IMAD R11, R10, 0x10, R11 ;  /* 0x000000100a0b7824 */ /* 0x000fe200078e020b */
[----:B------:R-:W-:Y:S01]  /*8d90*/  HGMMA.64x96x16.F32.BF16 R88, gdesc[UR24].tnspB, R88, UP0 ;  /* 0x41600000185879f0 */ /* 0x000fe2000bf01858 */
[----:B------:R-:W-:Y:S01]  /*8da0*/  UMOV UR43, 0x80000020 ;  /* 0x80000020002b7882 */ /* 0x000fe20000000000 */
[----:B------:R-:W-:Y:S01]  /*8db0*/  UIADD3 UR16, UR24, 0x6, URZ ;  /* 0x0000000618107890 */ /* 0x000fe2000fffe03f */
[----:B------:R-:W5:Y:S01]  /*8dc0*/  SHFL.BFLY PT, R2, R139, 0x1, 0x1f ;  /* 0x0c201f008b027f89 */ /* 0x000f6200000e0000 */
[----:B------:R-:W-:Y:S01]  /*8dd0*/  UIADD3 UR18, UR26, 0xc0, URZ ;  /* 0x000000c01a127890 */ /* 0x000fe2000fffe03f */
[----:B------:R-:W-:Y:S01]  /*8de0*/  LOP3.LUT P0, R9, R9, 0xff, RZ, 0xc0, !PT ;  /* 0x000000ff09097812 */ /* 0x000fe2000780c0ff */
[----:B------:R-:W-:Y:S01]  /*8df0*/  UMOV UR17, 0x40000040 ;  /* 0x4000004000117882 */ /* 0x000fe20000000000 */
[----:B------:R-:W-:Y:S01]  /*8e00*/  UMOV UR19, 0x80000020 ;  /* 0x8000002000137882 */ /* 0x000fe20000000000 */
[----:B------:R-:W-:Y:S01]  /*8e10*/  UIADD3 UR46, UR26, 0x1c0, URZ ;  /* 0x000001c01a2e7890 */ /* 0x000fe2000fffe03f */
[----:B------:R-:W-:Y:S01]  /*8e20*/  IMAD R14, R3, 0x8, R8 ;  /* 0x00000008030e7824 */ /* 0x000fe200078e0208 */
[----:B------:R-:W-:Y:S01]  /*8e30*/  UMOV UR47, 0x80000020 ;  /* 0x80000020002f7882 */ /* 0x000fe20000000000 */
[----:B------:R-:W-:Y:S01]  /*8e40*/  ULDC UR8, c[0x0][0x210] ;  /* 0x0000840000087ab9 */ /* 0x000fe20000000800 */
[----:B------:R-:W1:Y:S01]  /*8e50*/  LDC.64 R24, c[0x0][0x268] ;  /* 0x00009a00ff187b82 */ /* 0x000e620000000a00 */
[----:B------:R-:W-:Y:S01]  /*8e60*/  USHF.R.S32.HI UR5, URZ, 0x1f, UR11 ;  /* 0x0000001f3f057899 */ /* 0x000fe2000801140b */
[----:B------:R-:W-:-:S03]  /*8e70*/  ULDC.64 UR6, c[0x0][0x260] ;  /* 0x0000980000067ab9 */ /* 0x000fc60000000a00 */
[----:B------:R-:W-:Y:S02]  /*8e80*/  UIMAD UR5, UR5, UR6, URZ ;  /* 0x00000006050572a4 */ /* 0x000fe4000f8e023f */
[----:B------:R-:W-:Y:S01]  /*8e90*/  UIMAD.WIDE.U32 UR14, UR11, UR6, URZ ;  /* 0x000000060b0e72a5 */ /* 0x000fe2000f8e003f */
[----:B-1-3--:R-:W-:Y:S01]  /*8ea0*/  FADD R7, R6, R141 ;  /* 0x0000008d06077221 */ /* 0x00afe20000000000 */
[----:B------:R-:W-:Y:S01]  /*8eb0*/  IMAD R6, R11, 0x4, R4 ;  /* 0x000000040b067824 */ /* 0x000fe200078e0204 */
[----:B------:R-:W-:Y:S01]  /*8ec0*/  UIMAD UR5, UR11, UR7, UR5 ;  /* 0x000000070b0572a4 */ /* 0x000fe2000f8e0205 */
[----:B------:R-:W-:Y:S02]  /*8ed0*/  VIADD R4, R8, UR10 ;  /* 0x0000000a08047c36 */ /* 0x000fe40008000000 */
[----:B------:R-:W1:Y:S01]  /*8ee0*/  SHFL.BFLY PT, R12, R7, 0x2, 0x1f ;  /* 0x0c401f00070c7f89 */ /* 0x000e6200000e0000 */
[----:B------:R-:W-:Y:S02]  /*8ef0*/  IMAD.SHL.U32 R3, R6, 0x8, RZ ;  /* 0x0000000806037824 */ /* 0x000fe400078e00ff */
[----:B-----5:R-:W-:Y:S01]  /*8f00*/  FADD R2, R2, R139 ;  /* 0x0000008b02027221 */ /* 0x020fe20000000000 */
[C---:B------:R-:W-:Y:S01]  /*8f10*/  ISETP.GE.OR P0, PT, R4.reuse, UR8, P0 ;  /* 0x0000000804007c0c */ /* 0x040fe20008706670 */
[----:B------:R-:W-:Y:S01]  /*8f20*/  VIADD R4, R4, 0x8 ;  /* 0x0000000804047836 */ /* 0x000fe20000000000 */
[----:B------:R-:W-:Y:S01]  /*8f30*/  UIADD3 UR5, UR15, UR5, URZ ;  /* 0x000000050f057290 */ /* 0x000fe2000fffe03f */
[----:B------:R-:W-:Y:S01]  /*8f40*/  IADD3 R3, R3, UR4, R3 ;  /* 0x0000000403037c10 */ /* 0x000fe2000fffe003 */
[----:B------:R-:W3:Y:S01]  /*8f50*/  SHFL.BFLY PT, R5, R2, 0x2, 0x1f ;  /* 0x0c401f0002057f89 */ /* 0x000ee200000e0000 */
[----:B------:R-:W-:Y:S01]  /*8f60*/  IMAD.U32 R11, RZ, RZ, UR15 ;  /* 0x0000000fff0b7e24 */ /* 0x000fe2000f8e00ff */
[----:B------:R-:W-:Y:S01]  /*8f70*/  ISETP.GE.AND P1, PT, R4, UR8, PT ;  /* 0x0000000804007c0c */ /* 0x000fe2000bf26270 */
[----:B------:R-:W-:Y:S01]  /*8f80*/  IMAD.U32 R10, RZ, RZ, UR14 ;  /* 0x0000000eff0a7e24 */ /* 0x000fe2000f8e00ff */
[----:B------:R-:W-:Y:S01]  /*8f90*/  ULDC.64 UR6, c[0x0][0x240] ;  /* 0x0000900000067ab9 */ /* 0x000fe20000000a00 */
[----:B------:R-:W-:Y:S01]  /*8fa0*/  VIADD R4, R3, 0x6400 ;  /* 0x0000640003047836 */ /* 0x000fe20000000000 */
[----:B------:R-:W-:Y:S01]  /*8fb0*/  ISETP.NE.OR P1, PT, R9, RZ, P1 ;  /* 0x000000ff0900720c */ /* 0x000fe20000f25670 */
[----:B------:R-:W-:Y:S01]  /*8fc0*/  IMAD.U32 R11, RZ, RZ, UR5 ;  /* 0x00000005ff0b7e24 */ /* 0x000fe2000f8e00ff */
[----:B------:R-:W-:Y:S01]  /*8fd0*/  USHF.R.S32.HI UR5, URZ, 0x1f, UR12 ;  /* 0x0000001f3f057899 */ /* 0x000fe2000801140c */
[C---:B-1----:R-:W-:Y:S01]  /*8fe0*/  FSETP.NE.AND P3, PT, R7.reuse, -R12, PT ;  /* 0x8000000c0700720b */ /* 0x042fe20003f65000 */
[----:B------:R-:W-:Y:S01]  /*8ff0*/  FADD R23, R7, R12 ;  /* 0x0000000c07177221 */ /* 0x000fe20000000000 */
[C---:B---3--:R-:W-:Y:S01]  /*9000*/  FSETP.NE.AND P4, PT, R2.reuse, -R5, PT ;  /* 0x800000050200720b */ /* 0x048fe20003f85000 */
[----:B------:R-:W-:Y:S01]  /*9010*/  FADD R15, R2, R5 ;  /* 0x00000005020f7221 */ /* 0x000fe20000000000 */
[----:B------:R-:W-:Y:S01]  /*9020*/  VIADD R5, R3, 0x6420 ;  /* 0x0000642003057836 */ /* 0x000fe20000000000 */
[----:B------:R-:W-:-:S08]  /*9030*/  SHF.R.U32.HI R3, RZ, 0x3, R4 ;  /* 0x00000003ff037819 */ /* 0x000fd00000011604 */
[----:B------:R-:W1:Y:S01]  /*9040*/  @P3 MUFU.LG2 R12, R23 ;  /* 0x00000017000c3308 */ /* 0x000e620000000c00 */
[----:B------:R-:W-:Y:S02]  /*9050*/  SHF.R.U32.HI R6, RZ, 0x3, R5 ;  /* 0x00000003ff067819 */ /* 0x000fe40000011605 */
[----:B------:R-:W-:Y:S01]  /*9060*/  LOP3.LUT R2, R4, 0x30, R3, 0x78, !PT ;  /* 0x0000003004027812 */ /* 0x000fe200078e7803 */
[----:B------:R-:W-:Y:S01]  /*9070*/  IMAD.MOV.U32 R3, RZ, RZ, RZ ;  /* 0x000000ffff037224 */ /* 0x000fe200078e00ff */
[----:B------:R-:W-:Y:S01]  /*9080*/  LOP3.LUT R4, R5, 0x30, R6, 0x78, !PT ;  /* 0x0000003005047812 */ /* 0x000fe200078e7806 */
[----:B------:R-:W-:Y:S01]  /*9090*/  IMAD.MOV.U32 R5, RZ, RZ, RZ ;  /* 0x000000ffff057224 */ /* 0x000fe200078e00ff */
[----:B------:R-:W-:Y:S01]  /*90a0*/  IADD3 R6, P6, R2, 0x2000, RZ ;  /* 0x0000200002067810 */ /* 0x000fe20007fde0ff */
[----:B------:R-:W3:Y:S01]  /*90b0*/  @P4 MUFU.LG2 R13, R15 ;  /* 0x0000000f000d4308 */ /* 0x000ee20000000c00 */
[----:B------:R-:W-:Y:S02]  /*90c0*/  IADD3 R8, P5, R4, 0x2000, RZ ;  /* 0x0000200004087810 */ /* 0x000fe40007fbe0ff */
[----:B------:R-:W-:Y:S01]  /*90d0*/  MOV R16, R2 ;  /* 0x0000000200107202 */ /* 0x000fe20000000f00 */
[----:B------:R-:W-:Y:S01]  /*90e0*/  IMAD.X R7, RZ, RZ, RZ, P6 ;  /* 0x000000ffff077224 */ /* 0x000fe200030e06ff */
[----:B------:R-:W-:Y:S01]  /*90f0*/  MOV R17, R4 ;  /* 0x0000000400117202 */ /* 0x000fe20000000f00 */
[----:B------:R-:W-:Y:S01]  /*9100*/  IMAD.X R9, RZ, RZ, RZ, P5 ;  /* 0x000000ffff097224 */ /* 0x000fe200028e06ff */
[----:B------:R-:W-:-:S02]  /*9110*/  IADD3 R2, P6, R2, 0x4000, RZ ;  /* 0x0000400002027810 */ /* 0x000fc40007fde0ff */
[----:B------:R-:W-:Y:S01]  /*9120*/  IADD3 R4, P5, R4, 0x4000, RZ ;  /* 0x0000400004047810 */ /* 0x000fe20007fbe0ff */
[----:B-1----:R-:W-:Y:S01]  /*9130*/  @P3 FFMA R12, R21, UR9, R12 ;  /* 0x00000009150c3c23 */ /* 0x002fe2000800000c */
[----:B------:R-:W-:Y:S01]  /*9140*/  MOV R18, R6 ;  /* 0x0000000600127202 */ /* 0x000fe20000000f00 */
[----:B------:R-:W-:Y:S01]  /*9150*/  IMAD.X R3, RZ, RZ, RZ, P6 ;  /* 0x000000ffff037224 */ /* 0x000fe200030e06ff */
[----:B------:R-:W-:Y:S01]  /*9160*/  FSEL R23, R23, 1, P3 ;  /* 0x3f80000017177808 */ /* 0x000fe20001800000 */
[----:B------:R-:W-:Y:S01]  /*9170*/  IMAD.X R5, RZ, RZ, RZ, P5 ;  /* 0x000000ffff057224 */ /* 0x000fe200028e06ff */
[----:B------:R-:W-:Y:S01]  /*9180*/  FSEL R6, R15, 1, P4 ;  /* 0x3f8000000f067808 */ /* 0x000fe20002000000 */
[----:B------:R-:W-:Y:S01]  /*9190*/  @!P2 IMAD.MOV.U32 R7, RZ, RZ, 0x1 ;  /* 0x00000001ff07a424 */ /* 0x000fe200078e00ff */
[----:B------:R-:W-:Y:S01]  /*91a0*/  MOV R22, R2 ;  /* 0x0000000200167202 */ /* 0x000fe20000000f00 */
[----:B------:R-:W-:Y:S01]  /*91b0*/  IMAD.WIDE.U32 R2, R24, UR12, R10 ;  /* 0x0000000c18027c25 */ /* 0x000fe2000f8e000a */
[----:B------:R-:W-:-:S03]  /*91c0*/  MOV R21, R4 ;  /* 0x0000000400157202 */ /* 0x000fc60000000f00 */
[----:B---3--:R-:W-:Y:S01]  /*91d0*/  @P4 FFMA R20, R20, UR9, R13 ;  /* 0x0000000914144c23 */ /* 0x008fe2000800000d */
[----:B------:R-:W1:Y:S01]  /*91e0*/  MUFU.RCP R6, R6 ;  /* 0x0000000600067308 */ /* 0x000e620000001000 */
[----:B------:R-:W-:Y:S01]  /*91f0*/  HGMMA.64x96x16.F32.BF16 R88, gdesc[UR48].tnspB, R88 ;  /* 0x41600000305879f0 */ /* 0x000fe20008701858 */
[----:B------:R-:W-:Y:S01]  /*9200*/  VIADD R5, R14, UR10 ;  /* 0x0000000a0e057c36 */ /* 0x000fe20008000000 */
[----:B------:R-:W-:Y:S01]  /*9210*/  MOV R19, R8 ;  /* 0x0000000800137202 */ /* 0x000fe20000000f00 */
[----:B------:R-:W-:Y:S02]  /*9220*/  IMAD R4, R24, UR5, RZ ;  /* 0x0000000518047c24 */ /* 0x000fe4000f8e02ff */
[----:B------:R-:W-:Y:S02]  /*9230*/  IMAD.MOV.U32 R15, RZ, RZ, -0x800000 ;  /* 0xff800000ff0f7424 */ /* 0x000fe400078e00ff */
[----:B------:R-:W-:Y:S01]  /*9240*/  @P3 FMUL R15, R12, 0.69314718246459960938 ;  /* 0x3f3172180c0f3820 */ /* 0x000fe20000400000 */
[----:B------:R-:W-:-:S02]  /*9250*/  IMAD R12, R25, UR12, R4 ;  /* 0x0000000c190c7c24 */ /* 0x000fc4000f8e0204 */
[----:B------:R-:W-:Y:S02]  /*9260*/  IMAD.MOV.U32 R13, RZ, RZ, -0x800000 ;  /* 0xff800000ff0d7424 */ /* 0x000fe400078e00ff */
[----:B------:R-:W-:Y:S01]  /*9270*/  @P4 FMUL R13, R20, 0.69314718246459960938 ;  /* 0x3f317218140d4820 */ /* 0x000fe20000400000 */
        /* <DEDUP_REMOVED lines=17> */
[----:B------:R-:W-:Y:S03]  /*9390*/  HGMMA.64x96x16.F32.BF16 R88, gdesc[UR44].tnspB, R88, gsb0 ;  /* 0x416000002c5879f0 */ /* 0x000fe60008001858 */
[----:B------:R-:W-:-:S02]  /*93a0*/  WARPGROUP.DEPBAR.LE gsb0, 0x0 ;  /* 0x00008000000079c5 */ /* 0x000fc40000010000 */
[----:B------:R3:W-:Y:S01]  /*93b0*/  @!P2 SYNCS.ARRIVE.TRANS64.ART0 RZ, [UR4+0x28], R7 ;  /* 0x00002807ffffa9a7 */ /* 0x0007e20008500004 */
[----:B------:R-:W-:Y:S01]  /*93c0*/  IADD3 R11, P2, R5, R2, RZ ;  /* 0x00000002050b7210 */ /* 0x000fe20007f5e0ff */
[-C--:B-1----:R-:W-:Y:S01]  /*93d0*/  FMUL R92, R92, R6.reuse ;  /* 0x000000065c5c7220 */ /* 0x082fe20000400000 */
[----:B------:R-:W1:Y:S01]  /*93e0*/  MUFU.RCP R2, R23 ;  /* 0x0000001700027308 */ /* 0x000e620000001000 */
[-C--:B------:R-:W-:Y:S01]  /*93f0*/  FMUL R93, R93, R6.reuse ;  /* 0x000000065d5d7220 */ /* 0x080fe20000400000 */
[-C--:B------:R-:W-:Y:S01]  /*9400*/  FMUL R88, R88, R6.reuse ;  /* 0x0000000658587220 */ /* 0x080fe20000400000 */
[-C--:B------:R-:W-:Y:S01]  /*9410*/  FMUL R89, R89, R6.reuse ;  /* 0x0000000659597220 */ /* 0x080fe20000400000 */
[-C--:B------:R-:W-:Y:S01]  /*9420*/  FMUL R100, R100, R6.reuse ;  /* 0x0000000664647220 */ /* 0x080fe20000400000 */
[----:B---3--:R-:W-:Y:S01]  /*9430*/  SHF.R.S32.HI R7, RZ, 0x1f, R5 ;  /* 0x0000001fff077819 */ /* 0x008fe20000011405 */
[-C--:B------:R-:W-:Y:S01]  /*9440*/  FMUL R101, R101, R6.reuse ;  /* 0x0000000665657220 */ /* 0x080fe20000400000 */
[-C--:B------:R-:W-:Y:S01]  /*9450*/  FMUL R96, R96, R6.reuse ;  /* 0x0000000660607220 */ /* 0x080fe20000400000 */
[-C--:B------:R-:W-:Y:S01]  /*9460*/  FMUL R97, R97, R6.reuse ;  /* 0x0000000661617220 */ /* 0x080fe20000400000 */
[----:B------:R-:W-:Y:S01]  /*9470*/  IADD3.X R12, R7, R3, R12, P2, !PT ;  /* 0x00000003070c7210 */ /* 0x000fe200017fe40c */
[-C--:B------:R-:W-:Y:S01]  /*9480*/  FMUL R108, R108, R6.reuse ;  /* 0x000000066c6c7220 */ /* 0x080fe20000400000 */
[----:B------:R-:W-:Y:S01]  /*9490*/  LEA R10, P2, R11, UR6, 0x2 ;  /* 0x000000060b0a7c11 */ /* 0x000fe2000f8410ff */
[-C--:B------:R-:W-:Y:S01]  /*94a0*/  FMUL R109, R109, R6.reuse ;  /* 0x000000066d6d7220 */ /* 0x080fe20000400000 */
[-C--:B------:R-:W-:Y:S01]  /*94b0*/  FMUL R104, R104, R6.reuse ;  /* 0x0000000668687220 */ /* 0x080fe20000400000 */
[-C--:B------:R-:W-:Y:S01]  /*94c0*/  FMUL R105, R105, R6.reuse ;  /* 0x0000000669697220 */ /* 0x080fe20000400000 */
[----:B------:R-:W-:Y:S01]  /*94d0*/  LEA.HI.X R11, R11, UR7, R12, 0x2, P2 ;  /* 0x000000070b0b7c11 */ /* 0x000fe200090f140c */
[----:B------:R-:W-:Y:S01]  /*94e0*/  FMUL R116, R116, R6 ;  /* 0x0000000674747220 */ /* 0x000fe20000400000 */
[-C--:B-1----:R-:W-:Y:S01]  /*94f0*/  FMUL R7, R126, R2.reuse ;  /* 0x000000027e077220 */ /* 0x082fe20000400000 */
[----:B------:R-:W-:Y:S01]  /*9500*/  FMUL R8, R127, R2 ;  /* 0x000000027f087220 */ /* 0x000fe20000400000 */
[-C--:B------:R-:W-:Y:S01]  /*9510*/  FMUL R117, R117, R6.reuse ;  /* 0x0000000675757220 */ /* 0x080fe20000400000 */
        /* <DEDUP_REMOVED lines=32> */
[----:B------:R-:W-:Y:S01]  /*9720*/  F2FP.BF16.F32.PACK_AB R7, R8, R7 ;  /* 0x000000070807723e */ /* 0x000fe200000010ff */
[----:B------:R-:W-:Y:S01]  /*9730*/  SHFL.IDX PT, R2, R10, RZ, 0x1c1f ;  /* 0x001c1fff0a027589 */ /* 0x000fe200000e0000 */
[----:B------:R-:W-:Y:S01]  /*9740*/  F2FP.BF16.F32.PACK_AB R88, R89, R88 ;  /* 0x000000585958723e */ /* 0x000fe200000010ff */
[----:B------:R-:W-:Y:S01]  /*9750*/  ULDC.64 UR6, c[0x0][0x208] ;  /* 0x0000820000067ab9 */ /* 0x000fe20000000a00 */
[----:B------:R-:W-:Y:S01]  /*9760*/  F2FP.BF16.F32.PACK_AB R96, R97, R96 ;  /* 0x000000606160723e */ /* 0x000fe200000010ff */
[----:B------:R-:W1:Y:S01]  /*9770*/  SHFL.IDX PT, R3, R11, RZ, 0x1c1f ;  /* 0x001c1fff0b037589 */ /* 0x000e6200000e0000 */
[----:B------:R-:W-:-:S02]  /*9780*/  F2FP.BF16.F32.PACK_AB R89, R91, R90 ;  /* 0x0000005a5b59723e */ /* 0x000fc400000010ff */
[----:B------:R-:W-:Y:S01]  /*9790*/  F2FP.BF16.F32.PACK_AB R104, R105, R104 ;  /* 0x000000686968723e */ /* 0x000fe200000010ff */
[----:B------:R-:W-:Y:S01]  /*97a0*/  BAR.SYNC.DEFER_BLOCKING 0x1, 0x100 ;  /* 0x0044000000007b1d */ /* 0x000fe20000010000 */
[----:B------:R-:W-:Y:S02]  /*97b0*/  F2FP.BF16.F32.PACK_AB R97, R99, R98 ;  /* 0x000000626361723e */ /* 0x000fe400000010ff */
[----:B------:R-:W-:Y:S02]  /*97c0*/  F2FP.BF16.F32.PACK_AB R90, R93, R92 ;  /* 0x0000005c5d5a723e */ /* 0x000fe400000010ff */
[----:B------:R-:W-:Y:S02]  /*97d0*/  F2FP.BF16.F32.PACK_AB R91, R95, R94 ;  /* 0x0000005e5f5b723e */ /* 0x000fe400000010ff */
[----:B------:R-:W-:Y:S01]  /*97e0*/  F2FP.BF16.F32.PACK_AB R112, R113, R112 ;  /* 0x000000707170723e */ /* 0x000fe200000010ff */
[----:B------:R-:W-:Y:S01]  /*97f0*/  SHFL.IDX PT, R8, R10, 0x1, 0x1c1f ;  /* 0x003c1f000a087f89 */ /* 0x000fe200000e0000 */
[----:B------:R-:W-:-:S02]  /*9800*/  F2FP.BF16.F32.PACK_AB R105, R107, R106 ;  /* 0x0000006a6b69723e */ /* 0x000fc400000010ff */
[----:B------:R-:W-:Y:S01]  /*9810*/  F2FP.BF16.F32.PACK_AB R98, R101, R100 ;  /* 0x000000646562723e */ /* 0x000fe200000010ff */
[----:B------:R-:W3:Y:S01]  /*9820*/  SHFL.IDX PT, R9, R11, 0x1, 0x1c1f ;  /* 0x003c1f000b097f89 */ /* 0x000ee200000e0000 */
[----:B------:R-:W-:Y:S02]  /*9830*/  F2FP.BF16.F32.PACK_AB R99, R103, R102 ;  /* 0x000000666763723e */ /* 0x000fe400000010ff */
[----:B------:R-:W-:Y:S02]  /*9840*/  F2FP.BF16.F32.PACK_AB R113, R115, R114 ;  /* 0x000000727371723e */ /* 0x000fe400000010ff */
[----:B------:R-:W-:Y:S02]  /*9850*/  F2FP.BF16.F32.PACK_AB R106, R109, R108 ;  /* 0x0000006c6d6a723e */ /* 0x000fe400000010ff */
[----:B------:R-:W-:Y:S02]  /*9860*/  F2FP.BF16.F32.PACK_AB R107, R111, R110 ;  /* 0x0000006e6f6b723e */ /* 0x000fe400000010ff */
[----:B------:R-:W-:-:S02]  /*9870*/  F2FP.BF16.F32.PACK_AB R5, R6, R5 ;  /* 0x000000050605723e */ /* 0x000fc400000010ff */
[----:B------:R-:W-:Y:S01]  /*9880*/  F2FP.BF16.F32.PACK_AB R114, R117, R116 ;  /* 0x000000747572723e */ /* 0x000fe200000010ff */
[----:B------:R5:W-:Y:S01]  /*9890*/  STSM.16.M88.4 [R16], R88 ;  /* 0x0000005810007844 */ /* 0x000be20000000200 */
[----:B------:R-:W-:Y:S02]  /*98a0*/  F2FP.BF16.F32.PACK_AB R115, R119, R118 ;  /* 0x000000767773723e */ /* 0x000fe400000010ff */
[----:B------:R-:W-:Y:S01]  /*98b0*/  F2FP.BF16.F32.PACK_AB R128, R129, R128 ;  /* 0x000000808180723e */ /* 0x000fe200000010ff */
[----:B------:R5:W-:Y:S01]  /*98c0*/  STSM.16.M88.4 [R17], R96 ;  /* 0x0000006011007844 */ /* 0x000be20000000200 */
[----:B------:R-:W-:Y:S02]  /*98d0*/  F2FP.BF16.F32.PACK_AB R4, R121, R4 ;  /* 0x000000047904723e */ /* 0x000fe400000010ff */
[----:B------:R-:W-:Y:S01]  /*98e0*/  F2FP.BF16.F32.PACK_AB R6, R125, R124 ;  /* 0x0000007c7d06723e */ /* 0x000fe200000010ff */
[----:B------:R5:W-:Y:S01]  /*98f0*/  STSM.16.M88.4 [R18], R104 ;  /* 0x0000006812007844 */ /* 0x000be20000000200 */
[----:B------:R-:W-:-:S02]  /*9900*/  F2FP.BF16.F32.PACK_AB R129, R131, R130 ;  /* 0x000000828381723e */ /* 0x000fc400000010ff */
[----:B------:R-:W-:Y:S01]  /*9910*/  F2FP.BF16.F32.PACK_AB R130, R133, R132 ;  /* 0x000000848582723e */ /* 0x000fe200000010ff */
[----:B------:R5:W-:Y:S01]  /*9920*/  STSM.16.M88.4 [R19], R112 ;  /* 0x0000007013007844 */ /* 0x000be20000000200 */
[----:B------:R-:W-:-:S03]  /*9930*/  F2FP.BF16.F32.PACK_AB R131, R135, R134 ;  /* 0x000000868783723e */ /* 0x000fc600000010ff */
[----:B------:R5:W-:Y:S04]  /*9940*/  STSM.16.M88.4 [R22], R4 ;  /* 0x0000000416007844 */ /* 0x000be80000000200 */
[----:B-1----:R5:W-:Y:S04]  /*9950*/  @!P0 STG.E desc[UR6][R2.64], R13 ;  /* 0x0000000d02008986 */ /* 0x002be8000c101906 */
[----:B---3--:R5:W-:Y:S04]  /*9960*/  @!P1 STG.E desc[UR6][R8.64], R15 ;  /* 0x0000000f08009986 */ /* 0x008be8000c101906 */
[----:B------:R5:W-:Y:S01]  /*9970*/  STSM.16.M88.4 [R21], R128 ;  /* 0x0000008015007844 */ /* 0x000be20000000200 */
[----:B------:R1:W-:Y:S06]  /*9980*/  MEMBAR.ALL.CTA ;  /* 0x0000000000007992 */ /* 0x0003ec0000008000 */
[----:B-1----:R-:W1:Y:S02]  /*9990*/  FENCE.VIEW.ASYNC.S ;  /* 0x00000000000073c6 */ /* 0x002e640000000000 */
[----:B-1----:R-:W-:Y:S06]  /*99a0*/  BAR.ARV 0x1, 0x120 ;  /* 0x0044800000007b1d */ /* 0x002fec0000002000 */
[----:B------:R-:W-:-:S13]  /*99b0*/  ISETP.NE.AND P0, PT, R0, 0x4, PT ;  /* 0x000000040000780c */ /* 0x000fda0003f05270 */
[----:B-----5:R-:W-:Y:S05]  /*99c0*/  @P0 EXIT ;  /* 0x000000000000094d */ /* 0x020fea0003800000 */
[----:B------:R-:W-:Y:S01]  /*99d0*/  BAR.SYNC.DEFER_BLOCKING 0x1, 0x120 ;  /* 0x0044800000007b1d */ /* 0x000fe20000010000 */
[----:B------:R-:W-:Y:S02]  /*99e0*/  UIADD3 UR8, UR4, 0x6400, URZ ;  /* 0x0000640004087890 */ /* 0x000fe4000fffe03f */
[----:B------:R-:W-:Y:S02]  /*99f0*/  UIADD3 UR13, UR4, 0x8400, URZ ;  /* 0x00008400040d7890 */ /* 0x000fe4000fffe03f */
[----:B------:R-:W-:Y:S01]  /*9a00*/  UIADD3 UR14, UR4, 0xa400, URZ ;  /* 0x0000a400040e7890 */ /* 0x000fe2000fffe03f */
[----:B------:R-:W-:Y:S01]  /*9a10*/  ULDC.64 UR6, c[0x0][0x198] ;  /* 0x0000660000067ab9 */ /* 0x000fe20000000a00 */
[----:B------:R-:W-:Y:S01]  /*9a20*/  UMOV UR9, URZ ;  /* 0x0000003f00097c82 */ /* 0x000fe20008000000 */
[----:B------:R-:W-:Y:S01]  /*9a30*/  UIADD3 UR6, UP0, UR6, 0x1f0, URZ ;  /* 0x000001f006067890 */ /* 0x000fe2000ff1e03f */
[----:B------:R-:W-:Y:S01]  /*9a40*/  UMOV UR5, 0x20 ;  /* 0x0000002000057882 */ /* 0x000fe20000000000 */
[----:B------:R-:W-:-:S02]  /*9a50*/  UMOV UR4, 0x40 ;  /* 0x0000004000047882 */ /* 0x000fc40000000000 */
[----:B------:R-:W-:-:S09]  /*9a60*/  UIADD3.X UR7, URZ, UR7, URZ, UP0, !UPT ;  /* 0x000000073f077290 */ /* 0x000fd200087fe43f */
[----:B------:R1:W-:Y:S02]  /*9a70*/  UTMASTG.4D [UR8], [UR6], desc[URZ] ;  /* 0x00003f08060073b5 */ /* 0x0003e40008019000 */
[----:B-1----:R-:W-:Y:S01]  /*9a80*/  UMOV UR8, UR13 ;  /* 0x0000000d00087c82 */ /* 0x002fe20008000000 */
[----:B------:R-:W-:Y:S02]  /*9a90*/  UMOV UR9, UR5 ;  /* 0x0000000500097c82 */ /* 0x000fe40008000000 */
[----:B------:R1:W-:Y:S02]  /*9aa0*/  UTMASTG.4D [UR8], [UR6], desc[URZ] ;  /* 0x00003f08060073b5 */ /* 0x0003e40008019000 */
[----:B-1----:R-:W-:Y:S01]  /*9ab0*/  UMOV UR8, UR14 ;  /* 0x0000000e00087c82 */ /* 0x002fe20008000000 */
[----:B------:R-:W-:Y:S02]  /*9ac0*/  UMOV UR9, UR4 ;  /* 0x0000000400097c82 */ /* 0x000fe40008000000 */
[----:B------:R1:W-:Y:S01]  /*9ad0*/  UTMASTG.4D [UR8], [UR6], desc[URZ] ;  /* 0x00003f08060073b5 */ /* 0x0003e20008019000 */
[----:B------:R0:W-:Y:S01]  /*9ae0*/  UTMACMDFLUSH ;  /* 0x00000000000079b7 */ /* 0x0001e20000000000 */
[----:B------:R-:W-:-:S04]  /*9af0*/  DEPBAR.LE SB0, 0x0 ;  /* 0x000080000000791a */ /* 0x000fc80000000000 */
[----:B-1----:R-:W-:Y:S05]  /*9b00*/  EXIT ;  /* 0x000000000000794d */ /* 0x002fea0003800000 */
.L_x_4:
[----:B-1----:R-:W-:Y:S02]  /*9b10*/  IMAD.U32 R5, RZ, RZ, UR41 ;  /* 0x00000029ff057e24 */ /* 0x002fe4000f8e00ff */
[----:B------:R-:W-:Y:S02]  /*9b20*/  IMAD.MOV.U32 R2, RZ, RZ, -0x80000000 ;  /* 0x80000000ff027424 */ /* 0x000fe400078e00ff */
[----:B------:R-:W-:-:S04]  /*9b30*/  IMAD.MOV.U32 R3, RZ, RZ, -0x80000000 ;  /* 0x80000000ff037424 */ /* 0x000fc800078e00ff */
[----:B------:R1:W2:Y:S03]  /*9b40*/  SYNCS.PHASECHK.TRANS64.TRYWAIT P0, [R5+URZ+0x18], R3 ;  /* 0x00001803050075a7 */ /* 0x0002a6000800017f */
[----:B--2---:R-:W-:Y:S05]  /*9b50*/  @!P0 NANOSLEEP.SYNCS 0x989680 ;  /* 0x009896800000895d */ /* 0x004fea0003900000 */
[----:B------:R-:W2:Y:S02]  /*9b60*/  @!P0 SYNCS.PHASECHK.TRANS64 P0, [R5+URZ+0x18], R3 ;  /* 0x00001803050085a7 */ /* 0x000ea4000800007f */
[----:B--2---:R-:W-:Y:S05]  /*9b70*/  @!P0 BRA `(.L_x_4) ;  /* 0xfffffffc00e48947 */ /* 0x004fea000383ffff */
[----:B------:R-:W-:Y:S05]  /*9b80*/  BRA `(.L_x_29) ;  /* 0xffffff6c00847947 */ /* 0x000fea000383ffff */
.L_x_5:
        /* <DEDUP_REMOVED lines=8> */
.L_x_7:
[----:B------:R-:W-:-:S04]  /*9c10*/  IMAD.U32 R2, R0, -0x80000000, RZ ;  /* 0x8000000000027824 */ /* 0x000fc800078e00ff */
[----:B------:R-:W-:-:S07]  /*9c20*/  IMAD.MOV.U32 R3, RZ, RZ, R2 ;  /* 0x000000ffff037224 */ /* 0x000fce00078e0002 */
.L_x_31:
[----:B-1----:R-:W-:-:S04]  /*9c30*/  IMAD.U32 R7, RZ, RZ, UR41 ;  /* 0x00000029ff077e24 */ /* 0x002fc8000f8e00ff */
[----:B------:R1:W2:Y:S03]  /*9c40*/  SYNCS.PHASECHK.TRANS64.TRYWAIT P0, [R7+URZ+0x18], R3 ;  /* 0x00001803070075a7 */ /* 0x0002a6000800017f */
[----:B--2---:R-:W-:Y:S05]  /*9c50*/  @!P0 NANOSLEEP.SYNCS 0x989680 ;  /* 0x009896800000895d */ /* 0x004fea0003900000 */
[----:B------:R-:W2:Y:S02]  /*9c60*/  @!P0 SYNCS.PHASECHK.TRANS64 P0, [R7+URZ+0x18], R3 ;  /* 0x00001803070085a7 */ /* 0x000ea4000800007f */
[----:B--2---:R-:W-:Y:S05]  /*9c70*/  @!P0 BRA `(.L_x_31) ;  /* 0xfffffffc00ec8947 */ /* 0x004fea000383ffff */
[----:B------:R-:W-:Y:S05]  /*9c80*/  BRA `(.L_x_32) ;  /* 0xffffff70006c7947 */ /* 0x000fea000383ffff */
.L_x_8:
[----:B-1----:R-:W-:-:S07]  /*9c90*/  IMAD.MOV.U32 R3, RZ, RZ, R2 ;  /* 0x000000ffff037224 */ /* 0x002fce00078e0002 */
.L_x_33:
[----:B-1----:R-:W-:-:S04]  /*9ca0*/  IMAD.U32 R5, RZ, RZ, UR41 ;  /* 0x00000029ff057e24 */ /* 0x002fc8000f8e00ff */
[----:B------:R1:W2:Y:S03]  /*9cb0*/  SYNCS.PHASECHK.TRANS64.TRYWAIT P0, [R5+URZ+0x28], R3 ;  /* 0x00002803050075a7 */ /* 0x0002a6000800017f */
[----:B--2---:R-:W-:Y:S05]  /*9cc0*/  @!P0 NANOSLEEP.SYNCS 0x989680 ;  /* 0x009896800000895d */ /* 0x004fea0003900000 */
[----:B------:R-:W2:Y:S02]  /*9cd0*/  @!P0 SYNCS.PHASECHK.TRANS64 P0, [R5+URZ+0x28], R3 ;  /* 0x00002803050085a7 */ /* 0x000ea4000800007f */
[----:B--2---:R-:W-:Y:S05]  /*9ce0*/  @!P0 BRA `(.L_x_33) ;  /* 0xfffffffc00ec8947 */ /* 0x004fea000383ffff */
[----:B------:R-:W-:Y:S05]  /*9cf0*/  BRA `(.L_x_34) ;  /* 0xffffff7000cc7947 */ /* 0x000fea000383ffff */
.L_x_10:
[----:B-1----:R-:W-:-:S07]  /*9d00*/  IMAD.MOV.U32 R3, RZ, RZ, R2 ;  /* 0x000000ffff037224 */ /* 0x002fce00078e0002 */
.L_x_35:
[----:B-1----:R-:W-:-:S04]  /*9d10*/  IMAD.U32 R5, RZ, RZ, UR41 ;  /* 0x00000029ff057e24 */ /* 0x002fc8000f8e00ff */
[----:B------:R1:W2:Y:S03]  /*9d20*/  SYNCS.PHASECHK.TRANS64.TRYWAIT P0, [R5+URZ+0x28], R3 ;  /* 0x00002803050075a7 */ /* 0x0002a6000800017f */
[----:B--2---:R-:W-:Y:S05]  /*9d30*/  @!P0 NANOSLEEP.SYNCS 0x989680 ;  /* 0x009896800000895d */ /* 0x004fea0003900000 */
[----:B------:R-:W2:Y:S02]  /*9d40*/  @!P0 SYNCS.PHASECHK.TRANS64 P0, [R5+URZ+0x28], R3 ;  /* 0x00002803050085a7 */ /* 0x000ea4000800007f */
[----:B--2---:R-:W-:Y:S05]  /*9d50*/  @!P0 BRA `(.L_x_35) ;  /* 0xfffffffc00ec8947 */ /* 0x004fea000383ffff */
[----:B------:R-:W-:Y:S05]  /*9d60*/  BRA `(.L_x_36) ;  /* 0xffffff7400587947 */ /* 0x000fea000383ffff */
.L_x_11:
[----:B------:R-:W-:-:S07]  /*9d70*/  IMAD.MOV.U32 R3, RZ, RZ, R2 ;  /* 0x000000ffff037224 */ /* 0x000fce00078e0002 */
.L_x_37:
[----:B-1----:R1:W2:Y:S02]  /*9d80*/  SYNCS.PHASECHK.TRANS64.TRYWAIT P0, [R5+URZ+0x28], R3 ;  /* 0x00002803050075a7 */ /* 0x0022a4000800017f */
[----:B--2---:R-:W-:Y:S05]  /*9d90*/  @!P0 NANOSLEEP.SYNCS 0x989680 ;  /* 0x009896800000895d */ /* 0x004fea0003900000 */
[----:B------:R-:W2:Y:S02]  /*9da0*/  @!P0 SYNCS.PHASECHK.TRANS64 P0, [R5+URZ+0x28], R3 ;  /* 0x00002803050085a7 */ /* 0x000ea4000800007f */
[----:B--2---:R-:W-:Y:S05]  /*9db0*/  @!P0 BRA `(.L_x_37) ;  /* 0xfffffffc00f08947 */ /* 0x004fea000383ffff */
[----:B------:R-:W-:Y:S05]  /*9dc0*/  BRA `(.L_x_38) ;  /* 0xffffff7400c07947 */ /* 0x000fea000383ffff */
.L_x_12:
[----:B-1----:R-:W-:-:S04]  /*9dd0*/  IMAD.U32 R5, RZ, RZ, UR4 ;  /* 0x00000004ff057e24 */ /* 0x002fc8000f8e00ff */
[----:B------:R1:W2:Y:S03]  /*9de0*/  SYNCS.PHASECHK.TRANS64.TRYWAIT P0, [R5+URZ], RZ ;  /* 0x000000ff050075a7 */ /* 0x0002a6000800017f */
[----:B--2---:R-:W-:Y:S05]  /*9df0*/  @!P0 NANOSLEEP.SYNCS 0x989680 ;  /* 0x009896800000895d */ /* 0x004fea0003900000 */
[----:B------:R-:W2:Y:S02]  /*9e00*/  @!P0 SYNCS.PHASECHK.TRANS64 P0, [R5+URZ], RZ ;  /* 0x000000ff050085a7 */ /* 0x000ea4000800007f */
[----:B--2---:R-:W-:Y:S05]  /*9e10*/  @!P0 BRA `(.L_x_12) ;  /* 0xfffffffc00ec8947 */ /* 0x004fea000383ffff */
[----:B------:R-:W-:Y:S05]  /*9e20*/  BRA `(.L_x_39) ;  /* 0xffffff8000e07947 */ /* 0x000fea000383ffff */
.L_x_14:
[----:B-1----:R-:W-:-:S04]  /*9e30*/  IMAD.U32 R5, RZ, RZ, UR4 ;  /* 0x00000004ff057e24 */ /* 0x002fc8000f8e00ff */
[----:B------:R1:W2:Y:S03]  /*9e40*/  SYNCS.PHASECHK.TRANS64.TRYWAIT P0, [R5+URZ+0x10], RZ ;  /* 0x000010ff050075a7 */ /* 0x0002a6000800017f */
[----:B--2---:R-:W-:Y:S05]  /*9e50*/  @!P0 NANOSLEEP.SYNCS 0x989680 ;  /* 0x009896800000895d */ /* 0x004fea0003900000 */
[----:B------:R-:W2:Y:S02]  /*9e60*/  @!P0 SYNCS.PHASECHK.TRANS64 P0, [R5+URZ+0x10], RZ ;  /* 0x000010ff050085a7 */ /* 0x000ea4000800007f */
[----:B--2---:R-:W-:Y:S05]  /*9e70*/  @!P0 BRA `(.L_x_14) ;  /* 0xfffffffc00ec8947 */ /* 0x004fea000383ffff */
[----:B------:R-:W-:Y:S05]  /*9e80*/  BRA `(.L_x_13) ;  /* 0xffffff8000d87947 */ /* 0x000fea000383ffff */
.L_x_17:
[----:B------:R-:W-:-:S07]  /*9e90*/  IMAD.MOV.U32 R21, RZ, RZ, R20 ;  /* 0x000000ffff157224 */ /* 0x000fce00078e0014 */
.L_x_40:
[----:B-1----:R-:W-:-:S04]  /*9ea0*/  IMAD.U32 R25, RZ, RZ, UR4 ;  /* 0x00000004ff197e24 */ /* 0x002fc8000f8e00ff */
[----:B------:R1:W2:Y:S03]  /*9eb0*/  SYNCS.PHASECHK.TRANS64.TRYWAIT P0, [R25+URZ+0x10], R21 ;  /* 0x00001015190075a7 */ /* 0x0002a6000800017f */
[----:B--2---:R-:W-:Y:S05]  /*9ec0*/  @!P0 NANOSLEEP.SYNCS 0x989680 ;  /* 0x009896800000895d */ /* 0x004fea0003900000 */
[----:B------:R-:W2:Y:S02]  /*9ed0*/  @!P0 SYNCS.PHASECHK.TRANS64 P0, [R25+URZ+0x10], R21 ;  /* 0x00001015190085a7 */ /* 0x000ea4000800007f */
[----:B--2---:R-:W-:Y:S05]  /*9ee0*/  @!P0 BRA `(.L_x_40) ;  /* 0xfffffffc00ec8947 */ /* 0x004fea000383ffff */
[----:B------:R-:W-:Y:S05]  /*9ef0*/  BRA `(.L_x_16) ;  /* 0xffffffa400207947 */ /* 0x000fea000383ffff */
.L_x_19:
[----:B------:R-:W-:-:S07]  /*9f00*/  IMAD.MOV.U32 R21, RZ, RZ, R20 ;  /* 0x000000ffff157224 */ /* 0x000fce00078e0014 */
.L_x_41:
[----:B-1----:R-:W-:-:S04]  /*9f10*/  IMAD.U32 R145, RZ, RZ, UR4 ;  /* 0x00000004ff917e24 */ /* 0x002fc8000f8e00ff */
[----:B------:R1:W2:Y:S03]  /*9f20*/  SYNCS.PHASECHK.TRANS64.TRYWAIT P0, [R145+URZ+0x20], R21 ;  /* 0x00002015910075a7 */ /* 0x0002a6000800017f */
[----:B--2---:R-:W-:Y:S05]  /*9f30*/  @!P0 NANOSLEEP.SYNCS 0x989680 ;  /* 0x009896800000895d */ /* 0x004fea0003900000 */
[----:B------:R-:W2:Y:S02]  /*9f40*/  @!P0 SYNCS.PHASECHK.TRANS64 P0, [R145+URZ+0x20], R21 ;  /* 0x00002015910085a7 */ /* 0x000ea4000800007f */
[----:B--2---:R-:W-:Y:S05]  /*9f50*/  @!P0 BRA `(.L_x_41) ;  /* 0xfffffffc00ec8947 */ /* 0x004fea000383ffff */
[----:B------:R-:W-:Y:S05]  /*9f60*/  BRA `(.L_x_18) ;  /* 0xffffffa400847947 */ /* 0x000fea000383ffff */
.L_x_23:
[--C-:B------:R-:W-:Y:S02]  /*9f70*/  IMAD.MOV.U32 R20, RZ, RZ, R24.reuse ;  /* 0x000000ffff147224 */ /* 0x100fe400078e0018 */
[----:B------:R-:W-:-:S07]  /*9f80*/  IMAD.MOV.U32 R21, RZ, RZ, R24 ;  /* 0x000000ffff157224 */ /* 0x000fce00078e0018 */
.L_x_42:
[----:B-1----:R1:W4:Y:S02]  /*9f90*/  SYNCS.PHASECHK.TRANS64.TRYWAIT P0, [R25+URZ+0x10], R21 ;  /* 0x00001015190075a7 */ /* 0x002324000800017f */
[----:B----4-:R-:W-:Y:S05]  /*9fa0*/  @!P0 NANOSLEEP.SYNCS 0x989680 ;  /* 0x009896800000895d */ /* 0x010fea0003900000 */
[----:B------:R-:W4:Y:S02]  /*9fb0*/  @!P0 SYNCS.PHASECHK.TRANS64 P0, [R25+URZ+0x10], R21 ;  /* 0x00001015190085a7 */ /* 0x000f24000800007f */
[----:B----4-:R-:W-:Y:S05]  /*9fc0*/  @!P0 BRA `(.L_x_42) ;  /* 0xfffffffc00f08947 */ /* 0x010fea000383ffff */
[----:B------:R-:W-:Y:S05]  /*9fd0*/  BRA `(.L_x_22) ;  /* 0xffffffc800307947 */ /* 0x000fea000383ffff */
.L_x_25:
[----:B------:R-:W-:-:S07]  /*9fe0*/  IMAD.MOV.U32 R21, RZ, RZ, R20 ;  /* 0x000000ffff157224 */ /* 0x000fce00078e0014 */
.L_x_43:
[----:B-1----:R-:W-:-:S04]  /*9ff0*/  IMAD.U32 R145, RZ, RZ, UR4 ;  /* 0x00000004ff917e24 */ /* 0x002fc8000f8e00ff */
[----:B------:R1:W2:Y:S03]  /*a000*/  SYNCS.PHASECHK.TRANS64.TRYWAIT P0, [R145+URZ+0x20], R21 ;  /* 0x00002015910075a7 */ /* 0x0002a6000800017f */
[----:B--2---:R-:W-:Y:S05]  /*a010*/  @!P0 NANOSLEEP.SYNCS 0x989680 ;  /* 0x009896800000895d */ /* 0x004fea0003900000 */
[----:B------:R-:W2:Y:S02]  /*a020*/  @!P0 SYNCS.PHASECHK.TRANS64 P0, [R145+URZ+0x20], R21 ;  /* 0x00002015910085a7 */ /* 0x000ea4000800007f */
[----:B--2---:R-:W-:Y:S05]  /*a030*/  @!P0 BRA `(.L_x_43) ;  /* 0xfffffffc00ec8947 */ /* 0x004fea000383ffff */
[----:B------:R-:W-:Y:S05]  /*a040*/  BRA `(.L_x_24) ;  /* 0xffffffc8009c7947 */ /* 0x000fea000383ffff */
.L_x_28:
[----:B------:R-:W-:-:S07]  /*a050*/  IMAD.MOV.U32 R7, RZ, RZ, R6 ;  /* 0x000000ffff077224 */ /* 0x000fce00078e0006 */
.L_x_44:
[----:B-1----:R-:W-:-:S04]  /*a060*/  IMAD.U32 R5, RZ, RZ, UR4 ;  /* 0x00000004ff057e24 */ /* 0x002fc8000f8e00ff */
[----:B------:R1:W5:Y:S03]  /*a070*/  SYNCS.PHASECHK.TRANS64.TRYWAIT P0, [R5+URZ+0x20], R7 ;  /* 0x00002007050075a7 */ /* 0x000366000800017f */
[----:B-----5:R-:W-:Y:S05]  /*a080*/  @!P0 NANOSLEEP.SYNCS 0x989680 ;  /* 0x009896800000895d */ /* 0x020fea0003900000 */
[----:B------:R-:W5:Y:S02]  /*a090*/  @!P0 SYNCS.PHASECHK.TRANS64 P0, [R5+URZ+0x20], R7 ;  /* 0x00002007050085a7 */ /* 0x000f64000800007f */
[----:B-----5:R-:W-:Y:S05]  /*a0a0*/  @!P0 BRA `(.L_x_44) ;  /* 0xfffffffc00ec8947 */ /* 0x020fea000383ffff */
[----:B------:R-:W-:Y:S05]  /*a0b0*/  BRA `(.L_x_27) ;  /* 0xffffffec001c7947 */ /* 0x000fea000383ffff */
.L_x_45:
[----:B------:R-:W-:-:S00]  /*a0c0*/  BRA `(.L_x_45) ;  /* 0xfffffffc00fc7947 */ /* 0x000fc0000383ffff */
[----:B------:R-:W-:-:S00]  /*a0d0*/  NOP ;  /* 0x0000000000007918 */ /* 0x000fc00000000000 */
        /* <DEDUP_REMOVED lines=10> */
.L_x_46:


//--------------------- .nv.shared.kernel_cutlass_kernel_flash_attncuteflash_fwd_sm90FlashAttentionForwardSm90_object_at__tensor0000o1961211101213_tensor0000o9611101213_tensor0000o9611101213_tensor0000o1961211101213_tensor_0 --------------------------
	.section	.nv.shared.kernel_cutlass_kernel_flash_attncuteflash_fwd_sm90FlashAttentionForwardSm90_object_at__tensor0000o1961211101213_tensor0000o9611101213_tensor0000o9611101213_tensor0000o1961211101213_tensor_0,"aw",@nobits
	.sectionflags	@""
	.align	1024
	.zero		1024


//--------------------- .nv.shared.reserved.0     --------------------------
	.section	.nv.shared.reserved.0,"aw",@nobits
	.weak		__nv_reservedSMEM_offset_0_alias
	.size		__nv_reservedSMEM_offset_0_alias, 0, 0
	.other		__nv_reservedSMEM_offset_0_alias,@"STO_CUDA_RESERVED_SHARED STV_DEFAULT"
__nv_reservedSMEM_offset_0_alias:
	.zero		0


//--------------------- .nv.constant0.kernel_cutlass_kernel_flash_attncuteflash_fwd_sm90FlashAttentionForwardSm90_object_at__tensor0000o1961211101213_tensor0000o9611101213_tensor0000o9611101213_tensor0000o1961211101213_tensor_0 --------------------------
	.section	.nv.constant0.kernel_cutlass_kernel_flash_attncuteflash_fwd_sm90FlashAttentionForwardSm90_object_at__tensor0000o1961211101213_tensor0000o9611101213_tensor0000o9611101213_tensor0000o1961211101213_tensor_0,"a",@progbits
	.sectionflags	@""
	.align	4
.nv.constant0.kernel_cutlass_kernel_flash_attncuteflash_fwd_sm90FlashAttentionForwardSm90_object_at__tensor0000o1961211101213_tensor0000o9611101213_tensor0000o9611101213_tensor0000o1961211101213_tensor_0:
	.zero		1244


//--------------------- SYMBOLS --------------------------

	.type		.nv.reservedSmem.offset0,@object
	.size		.nv.reservedSmem.offset0,0x4
